//
// Generated by NVIDIA NVVM Compiler
//
// Compiler Build ID: CL-36424714
// Cuda compilation tools, release 13.0, V13.0.88
// Based on NVVM 20.0.0
//

.version 9.0
.target sm_100
.address_size 64

	// .globl	_Z24apply_temperature_kernelPfif
.global .align 4 .b8 precalc_xorwow_matrix[102400];
.global .align 4 .b8 precalc_xorwow_offset_matrix[102400];
.global .align 4 .b8 mrg32k3aM1[2304];
.global .align 4 .b8 mrg32k3aM2[2304];
.global .align 4 .b8 mrg32k3aM1SubSeq[2016];
.global .align 4 .b8 mrg32k3aM2SubSeq[2016];
.global .align 4 .b8 mrg32k3aM1Seq[2304];
.global .align 4 .b8 mrg32k3aM2Seq[2304];
.const .align 8 .b8 __cr_lgamma_table[72];
.extern .shared .align 16 .b8 shared[];

.visible .entry _Z24apply_temperature_kernelPfif(
	.param .u64 .ptr .align 1 _Z24apply_temperature_kernelPfif_param_0,
	.param .u32 _Z24apply_temperature_kernelPfif_param_1,
	.param .f32 _Z24apply_temperature_kernelPfif_param_2
)
{
	.reg .pred 	%p<2>;
	.reg .b32 	%r<8>;
	.reg .b32 	%f<4>;
	.reg .b64 	%rd<5>;

	ld.param.u64 	%rd1, [_Z24apply_temperature_kernelPfif_param_0];
	ld.param.u32 	%r2, [_Z24apply_temperature_kernelPfif_param_1];
	ld.param.f32 	%f1, [_Z24apply_temperature_kernelPfif_param_2];
	mov.u32 	%r3, %ctaid.y;
	mov.u32 	%r4, %ntid.x;
	mov.u32 	%r5, %tid.x;
	mad.lo.s32 	%r1, %r3, %r4, %r5;
	setp.ge.s32 	%p1, %r1, %r2;
	@%p1 bra 	$L__BB0_2;
	cvta.to.global.u64 	%rd2, %rd1;
	mov.u32 	%r6, %ctaid.x;
	mad.lo.s32 	%r7, %r2, %r6, %r1;
	mul.wide.u32 	%rd3, %r7, 4;
	add.s64 	%rd4, %rd2, %rd3;
	ld.global.f32 	%f2, [%rd4];
	mul.f32 	%f3, %f1, %f2;
	st.global.f32 	[%rd4], %f3;
$L__BB0_2:
	ret;

}
	// .globl	_Z14softmax_kernelPfi
.visible .entry _Z14softmax_kernelPfi(
	.param .u64 .ptr .align 1 _Z14softmax_kernelPfi_param_0,
	.param .u32 _Z14softmax_kernelPfi_param_1
)
{
	.reg .pred 	%p<40>;
	.reg .b32 	%r<67>;
	.reg .b32 	%f<85>;
	.reg .b64 	%rd<11>;

	ld.param.u64 	%rd2, [_Z14softmax_kernelPfi_param_0];
	ld.param.u32 	%r14, [_Z14softmax_kernelPfi_param_1];
	cvta.to.global.u64 	%rd3, %rd2;
	mov.u32 	%r15, %ctaid.x;
	mov.u32 	%r66, %tid.x;
	mul.lo.s32 	%r16, %r14, %r15;
	mul.wide.s32 	%rd4, %r16, 4;
	add.s64 	%rd1, %rd3, %rd4;
	setp.ge.s32 	%p2, %r66, %r14;
	mov.f32 	%f79, 0fFF7FFFFF;
	@%p2 bra 	$L__BB1_3;
	mov.f32 	%f79, 0fFF7FFFFF;
	mov.u32 	%r2, %ntid.x;
	mov.u32 	%r64, %r66;
$L__BB1_2:
	mul.wide.s32 	%rd5, %r64, 4;
	add.s64 	%rd6, %rd1, %rd5;
	ld.global.f32 	%f20, [%rd6];
	max.f32 	%f79, %f79, %f20;
	add.s32 	%r64, %r64, %r2;
	setp.lt.s32 	%p3, %r64, %r14;
	@%p3 bra 	$L__BB1_2;
$L__BB1_3:
	and.b32  	%r5, %r66, 31;
	mov.b32 	%r17, %f79;
	shfl.sync.down.b32	%r18|%p4, %r17, 16, 31, -1;
	mov.b32 	%f21, %r18;
	max.f32 	%f22, %f79, %f21;
	mov.b32 	%r19, %f22;
	shfl.sync.down.b32	%r20|%p5, %r19, 8, 31, -1;
	mov.b32 	%f23, %r20;
	max.f32 	%f24, %f22, %f23;
	mov.b32 	%r21, %f24;
	shfl.sync.down.b32	%r22|%p6, %r21, 4, 31, -1;
	mov.b32 	%f25, %r22;
	max.f32 	%f26, %f24, %f25;
	mov.b32 	%r23, %f26;
	shfl.sync.down.b32	%r24|%p7, %r23, 2, 31, -1;
	mov.b32 	%f27, %r24;
	max.f32 	%f28, %f26, %f27;
	mov.b32 	%r25, %f28;
	shfl.sync.down.b32	%r26|%p8, %r25, 1, 31, -1;
	mov.b32 	%f29, %r26;
	max.f32 	%f4, %f28, %f29;
	setp.ne.s32 	%p9, %r5, 0;
	shr.u32 	%r27, %r66, 3;
	mov.u32 	%r28, shared;
	add.s32 	%r6, %r28, %r27;
	@%p9 bra 	$L__BB1_5;
	st.shared.f32 	[%r6], %f4;
$L__BB1_5:
	bar.sync 	0;
	mov.u32 	%r7, %ntid.x;
	add.s32 	%r29, %r7, 31;
	shr.u32 	%r8, %r29, 5;
	setp.ge.u32 	%p10, %r66, %r8;
	shl.b32 	%r30, %r66, 2;
	add.s32 	%r9, %r28, %r30;
	mov.f32 	%f80, 0fFF7FFFFF;
	@%p10 bra 	$L__BB1_7;
	ld.shared.f32 	%f80, [%r9];
$L__BB1_7:
	setp.gt.u32 	%p12, %r66, 31;
	mov.pred 	%p39, 0;
	@%p12 bra 	$L__BB1_10;
	mov.b32 	%r32, %f80;
	shfl.sync.down.b32	%r33|%p14, %r32, 16, 31, -1;
	mov.b32 	%f31, %r33;
	max.f32 	%f32, %f80, %f31;
	mov.b32 	%r34, %f32;
	shfl.sync.down.b32	%r35|%p15, %r34, 8, 31, -1;
	mov.b32 	%f33, %r35;
	max.f32 	%f34, %f32, %f33;
	mov.b32 	%r36, %f34;
	shfl.sync.down.b32	%r37|%p16, %r36, 4, 31, -1;
	mov.b32 	%f35, %r37;
	max.f32 	%f36, %f34, %f35;
	mov.b32 	%r38, %f36;
	shfl.sync.down.b32	%r39|%p17, %r38, 2, 31, -1;
	mov.b32 	%f37, %r39;
	max.f32 	%f38, %f36, %f37;
	mov.b32 	%r40, %f38;
	shfl.sync.down.b32	%r41|%p18, %r40, 1, 31, -1;
	mov.b32 	%f39, %r41;
	max.f32 	%f7, %f38, %f39;
	setp.ne.s32 	%p19, %r66, 0;
	@%p19 bra 	$L__BB1_10;
	st.shared.f32 	[shared], %f7;
	mov.pred 	%p39, -1;
$L__BB1_10:
	setp.ge.s32 	%p21, %r66, %r14;
	bar.sync 	0;
	mov.f32 	%f82, 0f00000000;
	@%p21 bra 	$L__BB1_13;
	mov.f32 	%f82, 0f00000000;
	ld.shared.f32 	%f8, [shared];
	mov.u32 	%r65, %r66;
$L__BB1_12:
	mul.wide.s32 	%rd7, %r65, 4;
	add.s64 	%rd8, %rd1, %rd7;
	ld.global.f32 	%f42, [%rd8];
	sub.f32 	%f43, %f42, %f8;
	fma.rn.f32 	%f44, %f43, 0f3BBB989D, 0f3F000000;
	cvt.sat.f32.f32 	%f45, %f44;
	mov.f32 	%f46, 0f4B400001;
	mov.f32 	%f47, 0f437C0000;
	fma.rm.f32 	%f48, %f45, %f47, %f46;
	add.f32 	%f49, %f48, 0fCB40007F;
	neg.f32 	%f50, %f49;
	fma.rn.f32 	%f51, %f43, 0f3FB8AA3B, %f50;
	fma.rn.f32 	%f52, %f43, 0f32A57060, %f51;
	mov.b32 	%r42, %f48;
	shl.b32 	%r43, %r42, 23;
	mov.b32 	%f53, %r43;
	ex2.approx.ftz.f32 	%f54, %f52;
	mul.f32 	%f55, %f54, %f53;
	st.global.f32 	[%rd8], %f55;
	add.f32 	%f82, %f82, %f55;
	add.s32 	%r65, %r65, %r7;
	setp.lt.s32 	%p22, %r65, %r14;
	@%p22 bra 	$L__BB1_12;
$L__BB1_13:
	setp.ne.s32 	%p23, %r5, 0;
	mov.b32 	%r44, %f82;
	shfl.sync.down.b32	%r45|%p24, %r44, 16, 31, -1;
	mov.b32 	%f56, %r45;
	add.f32 	%f57, %f82, %f56;
	mov.b32 	%r46, %f57;
	shfl.sync.down.b32	%r47|%p25, %r46, 8, 31, -1;
	mov.b32 	%f58, %r47;
	add.f32 	%f59, %f57, %f58;
	mov.b32 	%r48, %f59;
	shfl.sync.down.b32	%r49|%p26, %r48, 4, 31, -1;
	mov.b32 	%f60, %r49;
	add.f32 	%f61, %f59, %f60;
	mov.b32 	%r50, %f61;
	shfl.sync.down.b32	%r51|%p27, %r50, 2, 31, -1;
	mov.b32 	%f62, %r51;
	add.f32 	%f63, %f61, %f62;
	mov.b32 	%r52, %f63;
	shfl.sync.down.b32	%r53|%p28, %r52, 1, 31, -1;
	mov.b32 	%f64, %r53;
	add.f32 	%f12, %f63, %f64;
	@%p23 bra 	$L__BB1_15;
	st.shared.f32 	[%r6], %f12;
$L__BB1_15:
	setp.ge.u32 	%p29, %r66, %r8;
	bar.sync 	0;
	mov.f32 	%f84, 0f00000000;
	@%p29 bra 	$L__BB1_17;
	ld.shared.f32 	%f84, [%r9];
$L__BB1_17:
	setp.gt.u32 	%p30, %r66, 31;
	@%p30 bra 	$L__BB1_19;
	mov.b32 	%r54, %f84;
	shfl.sync.down.b32	%r55|%p31, %r54, 16, 31, -1;
	mov.b32 	%f66, %r55;
	add.f32 	%f67, %f84, %f66;
	mov.b32 	%r56, %f67;
	shfl.sync.down.b32	%r57|%p32, %r56, 8, 31, -1;
	mov.b32 	%f68, %r57;
	add.f32 	%f69, %f67, %f68;
	mov.b32 	%r58, %f69;
	shfl.sync.down.b32	%r59|%p33, %r58, 4, 31, -1;
	mov.b32 	%f70, %r59;
	add.f32 	%f71, %f69, %f70;
	mov.b32 	%r60, %f71;
	shfl.sync.down.b32	%r61|%p34, %r60, 2, 31, -1;
	mov.b32 	%f72, %r61;
	add.f32 	%f73, %f71, %f72;
	mov.b32 	%r62, %f73;
	shfl.sync.down.b32	%r63|%p35, %r62, 1, 31, -1;
	mov.b32 	%f74, %r63;
	add.f32 	%f84, %f73, %f74;
$L__BB1_19:
	not.pred 	%p36, %p39;
	@%p36 bra 	$L__BB1_21;
	st.shared.f32 	[shared], %f84;
$L__BB1_21:
	setp.ge.s32 	%p37, %r66, %r14;
	bar.sync 	0;
	@%p37 bra 	$L__BB1_24;
	ld.shared.f32 	%f75, [shared];
	rcp.rn.f32 	%f17, %f75;
$L__BB1_23:
	mul.wide.s32 	%rd9, %r66, 4;
	add.s64 	%rd10, %rd1, %rd9;
	ld.global.f32 	%f76, [%rd10];
	mul.f32 	%f77, %f17, %f76;
	st.global.f32 	[%rd10], %f77;
	add.s32 	%r66, %r66, %r7;
	setp.lt.s32 	%p38, %r66, %r14;
	@%p38 bra 	$L__BB1_23;
$L__BB1_24:
	ret;

}
	// .globl	_Z18apply_top_k_kernelPfiiS_
.visible .entry _Z18apply_top_k_kernelPfiiS_(
	.param .u64 .ptr .align 1 _Z18apply_top_k_kernelPfiiS__param_0,
	.param .u32 _Z18apply_top_k_kernelPfiiS__param_1,
	.param .u32 _Z18apply_top_k_kernelPfiiS__param_2,
	.param .u64 .ptr .align 1 _Z18apply_top_k_kernelPfiiS__param_3
)
{
	.reg .pred 	%p<49>;
	.reg .b32 	%r<189>;
	.reg .b32 	%f<83>;
	.reg .b64 	%rd<15>;

	ld.param.u64 	%rd4, [_Z18apply_top_k_kernelPfiiS__param_0];
	ld.param.u32 	%r53, [_Z18apply_top_k_kernelPfiiS__param_1];
	ld.param.u32 	%r54, [_Z18apply_top_k_kernelPfiiS__param_2];
	ld.param.u64 	%rd3, [_Z18apply_top_k_kernelPfiiS__param_3];
	cvta.to.global.u64 	%rd5, %rd4;
	mov.u32 	%r1, %ctaid.x;
	mov.u32 	%r188, %tid.x;
	mul.lo.s32 	%r55, %r53, %r1;
	mul.wide.s32 	%rd6, %r55, 4;
	add.s64 	%rd1, %rd5, %rd6;
	setp.ge.s32 	%p2, %r188, %r53;
	mov.f32 	%f78, 0fFF7FFFFF;
	@%p2 bra 	$L__BB2_3;
	mov.f32 	%f78, 0fFF7FFFFF;
	mov.u32 	%r3, %ntid.x;
	mov.u32 	%r170, %r188;
$L__BB2_2:
	mul.wide.s32 	%rd7, %r170, 4;
	add.s64 	%rd8, %rd1, %rd7;
	ld.global.f32 	%f18, [%rd8];
	max.f32 	%f78, %f78, %f18;
	add.s32 	%r170, %r170, %r3;
	setp.lt.s32 	%p3, %r170, %r53;
	@%p3 bra 	$L__BB2_2;
$L__BB2_3:
	and.b32  	%r6, %r188, 31;
	mov.b32 	%r56, %f78;
	shfl.sync.down.b32	%r57|%p4, %r56, 16, 31, -1;
	mov.b32 	%f19, %r57;
	max.f32 	%f20, %f78, %f19;
	mov.b32 	%r58, %f20;
	shfl.sync.down.b32	%r59|%p5, %r58, 8, 31, -1;
	mov.b32 	%f21, %r59;
	max.f32 	%f22, %f20, %f21;
	mov.b32 	%r60, %f22;
	shfl.sync.down.b32	%r61|%p6, %r60, 4, 31, -1;
	mov.b32 	%f23, %r61;
	max.f32 	%f24, %f22, %f23;
	mov.b32 	%r62, %f24;
	shfl.sync.down.b32	%r63|%p7, %r62, 2, 31, -1;
	mov.b32 	%f25, %r63;
	max.f32 	%f26, %f24, %f25;
	mov.b32 	%r64, %f26;
	shfl.sync.down.b32	%r65|%p8, %r64, 1, 31, -1;
	mov.b32 	%f27, %r65;
	max.f32 	%f4, %f26, %f27;
	setp.ne.s32 	%p9, %r6, 0;
	shr.u32 	%r66, %r188, 3;
	mov.u32 	%r67, shared;
	add.s32 	%r7, %r67, %r66;
	@%p9 bra 	$L__BB2_5;
	st.shared.f32 	[%r7], %f4;
$L__BB2_5:
	bar.sync 	0;
	mov.u32 	%r8, %ntid.x;
	add.s32 	%r9, %r8, 31;
	shr.u32 	%r10, %r9, 5;
	setp.ge.u32 	%p10, %r188, %r10;
	mov.f32 	%f79, 0fFF7FFFFF;
	@%p10 bra 	$L__BB2_7;
	shl.b32 	%r68, %r188, 2;
	add.s32 	%r70, %r67, %r68;
	ld.shared.f32 	%f79, [%r70];
$L__BB2_7:
	setp.gt.u32 	%p12, %r188, 31;
	mov.pred 	%p48, 0;
	@%p12 bra 	$L__BB2_10;
	mov.b32 	%r71, %f79;
	shfl.sync.down.b32	%r72|%p14, %r71, 16, 31, -1;
	mov.b32 	%f29, %r72;
	max.f32 	%f30, %f79, %f29;
	mov.b32 	%r73, %f30;
	shfl.sync.down.b32	%r74|%p15, %r73, 8, 31, -1;
	mov.b32 	%f31, %r74;
	max.f32 	%f32, %f30, %f31;
	mov.b32 	%r75, %f32;
	shfl.sync.down.b32	%r76|%p16, %r75, 4, 31, -1;
	mov.b32 	%f33, %r76;
	max.f32 	%f34, %f32, %f33;
	mov.b32 	%r77, %f34;
	shfl.sync.down.b32	%r78|%p17, %r77, 2, 31, -1;
	mov.b32 	%f35, %r78;
	max.f32 	%f36, %f34, %f35;
	mov.b32 	%r79, %f36;
	shfl.sync.down.b32	%r80|%p18, %r79, 1, 31, -1;
	mov.b32 	%f37, %r80;
	max.f32 	%f7, %f36, %f37;
	setp.ne.s32 	%p19, %r188, 0;
	@%p19 bra 	$L__BB2_10;
	st.shared.f32 	[shared], %f7;
	mov.pred 	%p48, -1;
$L__BB2_10:
	bar.sync 	0;
	ld.shared.f32 	%f8, [shared];
	add.s32 	%r11, %r10, -1;
	and.b32  	%r82, %r10, 15;
	add.s32 	%r12, %r82, -1;
	and.b32  	%r83, %r10, 7;
	add.s32 	%r13, %r83, -1;
	and.b32  	%r14, %r10, 112;
	and.b32  	%r15, %r9, 480;
	and.b32  	%r16, %r9, 224;
	and.b32  	%r17, %r10, 3;
	and.b32  	%r85, %r10, 134217712;
	neg.s32 	%r18, %r85;
	mov.f32 	%f80, 0fFF7FFFFF;
	mov.b32 	%r171, 0;
	mov.f32 	%f82, %f8;
$L__BB2_11:
	setp.ge.s32 	%p21, %r188, %r53;
	add.f32 	%f39, %f82, %f80;
	mul.f32 	%f11, %f39, 0f3F000000;
	mov.b32 	%r174, 0;
	@%p21 bra 	$L__BB2_14;
	mov.b32 	%r174, 0;
	mov.u32 	%r172, %r188;
$L__BB2_13:
	mul.wide.s32 	%rd9, %r172, 4;
	add.s64 	%rd10, %rd1, %rd9;
	ld.global.f32 	%f40, [%rd10];
	setp.ge.f32 	%p22, %f40, %f11;
	selp.u32 	%r88, 1, 0, %p22;
	add.s32 	%r174, %r174, %r88;
	add.s32 	%r172, %r172, %r8;
	setp.lt.s32 	%p23, %r172, %r53;
	@%p23 bra 	$L__BB2_13;
$L__BB2_14:
	setp.ne.s32 	%p24, %r6, 0;
	shfl.sync.down.b32	%r89|%p25, %r174, 16, 31, -1;
	add.s32 	%r90, %r89, %r174;
	shfl.sync.down.b32	%r91|%p26, %r90, 8, 31, -1;
	add.s32 	%r92, %r91, %r90;
	shfl.sync.down.b32	%r93|%p27, %r92, 4, 31, -1;
	add.s32 	%r94, %r93, %r92;
	shfl.sync.down.b32	%r95|%p28, %r94, 2, 31, -1;
	add.s32 	%r96, %r95, %r94;
	shfl.sync.down.b32	%r97|%p29, %r96, 1, 31, -1;
	add.s32 	%r25, %r97, %r96;
	@%p24 bra 	$L__BB2_16;
	cvt.rn.f32.s32 	%f41, %r25;
	st.shared.f32 	[%r7], %f41;
$L__BB2_16:
	bar.sync 	0;
	not.pred 	%p30, %p48;
	@%p30 bra 	$L__BB2_31;
	setp.lt.u32 	%p31, %r11, 15;
	mov.b32 	%r182, 0;
	mov.u32 	%r187, %r182;
	@%p31 bra 	$L__BB2_20;
	mov.u32 	%r102, shared;
	add.s32 	%r175, %r102, 32;
	mov.b32 	%r187, 0;
	mov.u32 	%r176, %r18;
$L__BB2_19:
	.pragma "nounroll";
	ld.shared.v4.f32 	{%f42, %f43, %f44, %f45}, [%r175+-32];
	cvt.rzi.s32.f32 	%r103, %f42;
	add.s32 	%r104, %r103, %r187;
	cvt.rzi.s32.f32 	%r105, %f43;
	add.s32 	%r106, %r105, %r104;
	cvt.rzi.s32.f32 	%r107, %f44;
	add.s32 	%r108, %r107, %r106;
	cvt.rzi.s32.f32 	%r109, %f45;
	add.s32 	%r110, %r109, %r108;
	ld.shared.v4.f32 	{%f46, %f47, %f48, %f49}, [%r175+-16];
	cvt.rzi.s32.f32 	%r111, %f46;
	add.s32 	%r112, %r111, %r110;
	cvt.rzi.s32.f32 	%r113, %f47;
	add.s32 	%r114, %r113, %r112;
	cvt.rzi.s32.f32 	%r115, %f48;
	add.s32 	%r116, %r115, %r114;
	cvt.rzi.s32.f32 	%r117, %f49;
	add.s32 	%r118, %r117, %r116;
	ld.shared.v4.f32 	{%f50, %f51, %f52, %f53}, [%r175];
	cvt.rzi.s32.f32 	%r119, %f50;
	add.s32 	%r120, %r119, %r118;
	cvt.rzi.s32.f32 	%r121, %f51;
	add.s32 	%r122, %r121, %r120;
	cvt.rzi.s32.f32 	%r123, %f52;
	add.s32 	%r124, %r123, %r122;
	cvt.rzi.s32.f32 	%r125, %f53;
	add.s32 	%r126, %r125, %r124;
	ld.shared.v4.f32 	{%f54, %f55, %f56, %f57}, [%r175+16];
	cvt.rzi.s32.f32 	%r127, %f54;
	add.s32 	%r128, %r127, %r126;
	cvt.rzi.s32.f32 	%r129, %f55;
	add.s32 	%r130, %r129, %r128;
	cvt.rzi.s32.f32 	%r131, %f56;
	add.s32 	%r132, %r131, %r130;
	cvt.rzi.s32.f32 	%r133, %f57;
	add.s32 	%r187, %r133, %r132;
	add.s32 	%r176, %r176, 16;
	add.s32 	%r175, %r175, 64;
	setp.ne.s32 	%p32, %r176, 0;
	mov.u32 	%r182, %r14;
	@%p32 bra 	$L__BB2_19;
$L__BB2_20:
	setp.eq.s32 	%p33, %r15, 0;
	@%p33 bra 	$L__BB2_30;
	setp.lt.u32 	%p34, %r12, 7;
	@%p34 bra 	$L__BB2_23;
	shl.b32 	%r135, %r182, 2;
	mov.u32 	%r136, shared;
	add.s32 	%r137, %r136, %r135;
	ld.shared.f32 	%f58, [%r137];
	cvt.rzi.s32.f32 	%r138, %f58;
	add.s32 	%r139, %r138, %r187;
	ld.shared.f32 	%f59, [%r137+4];
	cvt.rzi.s32.f32 	%r140, %f59;
	add.s32 	%r141, %r140, %r139;
	ld.shared.f32 	%f60, [%r137+8];
	cvt.rzi.s32.f32 	%r142, %f60;
	add.s32 	%r143, %r142, %r141;
	ld.shared.f32 	%f61, [%r137+12];
	cvt.rzi.s32.f32 	%r144, %f61;
	add.s32 	%r145, %r144, %r143;
	ld.shared.f32 	%f62, [%r137+16];
	cvt.rzi.s32.f32 	%r146, %f62;
	add.s32 	%r147, %r146, %r145;
	ld.shared.f32 	%f63, [%r137+20];
	cvt.rzi.s32.f32 	%r148, %f63;
	add.s32 	%r149, %r148, %r147;
	ld.shared.f32 	%f64, [%r137+24];
	cvt.rzi.s32.f32 	%r150, %f64;
	add.s32 	%r151, %r150, %r149;
	ld.shared.f32 	%f65, [%r137+28];
	cvt.rzi.s32.f32 	%r152, %f65;
	add.s32 	%r187, %r152, %r151;
	add.s32 	%r182, %r182, 8;
$L__BB2_23:
	setp.eq.s32 	%p35, %r16, 0;
	@%p35 bra 	$L__BB2_30;
	setp.lt.u32 	%p36, %r13, 3;
	@%p36 bra 	$L__BB2_26;
	shl.b32 	%r154, %r182, 2;
	mov.u32 	%r155, shared;
	add.s32 	%r156, %r155, %r154;
	ld.shared.f32 	%f66, [%r156];
	cvt.rzi.s32.f32 	%r157, %f66;
	add.s32 	%r158, %r157, %r187;
	ld.shared.f32 	%f67, [%r156+4];
	cvt.rzi.s32.f32 	%r159, %f67;
	add.s32 	%r160, %r159, %r158;
	ld.shared.f32 	%f68, [%r156+8];
	cvt.rzi.s32.f32 	%r161, %f68;
	add.s32 	%r162, %r161, %r160;
	ld.shared.f32 	%f69, [%r156+12];
	cvt.rzi.s32.f32 	%r163, %f69;
	add.s32 	%r187, %r163, %r162;
	add.s32 	%r182, %r182, 4;
$L__BB2_26:
	setp.eq.s32 	%p37, %r17, 0;
	@%p37 bra 	$L__BB2_30;
	setp.eq.s32 	%p38, %r17, 1;
	shl.b32 	%r164, %r182, 2;
	mov.u32 	%r165, shared;
	add.s32 	%r45, %r165, %r164;
	ld.shared.f32 	%f70, [%r45];
	cvt.rzi.s32.f32 	%r166, %f70;
	add.s32 	%r187, %r166, %r187;
	@%p38 bra 	$L__BB2_30;
	setp.eq.s32 	%p39, %r17, 2;
	ld.shared.f32 	%f71, [%r45+4];
	cvt.rzi.s32.f32 	%r167, %f71;
	add.s32 	%r187, %r167, %r187;
	@%p39 bra 	$L__BB2_30;
	ld.shared.f32 	%f72, [%r45+8];
	cvt.rzi.s32.f32 	%r168, %f72;
	add.s32 	%r187, %r168, %r187;
$L__BB2_30:
	setp.lt.s32 	%p40, %r187, %r54;
	selp.f32 	%f82, %f11, %f82, %p40;
	selp.f32 	%f73, %f80, %f11, %p40;
	st.shared.f32 	[shared], %f73;
$L__BB2_31:
	bar.sync 	0;
	ld.shared.f32 	%f80, [shared];
	add.f32 	%f74, %f8, %f80;
	mul.f32 	%f75, %f74, 0f3F000000;
	selp.f32 	%f82, %f82, %f75, %p48;
	add.s32 	%r171, %r171, 1;
	setp.ne.s32 	%p41, %r171, 32;
	@%p41 bra 	$L__BB2_11;
	setp.eq.s64 	%p42, %rd3, 0;
	or.pred  	%p44, %p42, %p30;
	@%p44 bra 	$L__BB2_34;
	cvta.to.global.u64 	%rd11, %rd3;
	mul.wide.u32 	%rd12, %r1, 4;
	add.s64 	%rd13, %rd11, %rd12;
	st.global.f32 	[%rd13], %f80;
$L__BB2_34:
	setp.ge.s32 	%p45, %r188, %r53;
	@%p45 bra 	$L__BB2_38;
$L__BB2_35:
	mul.wide.s32 	%rd14, %r188, 4;
	add.s64 	%rd2, %rd1, %rd14;
	ld.global.f32 	%f76, [%rd2];
	setp.geu.f32 	%p46, %f76, %f80;
	@%p46 bra 	$L__BB2_37;
	mov.b32 	%r169, -8388609;
	st.global.u32 	[%rd2], %r169;
$L__BB2_37:
	add.s32 	%r188, %r188, %r8;
	setp.lt.s32 	%p47, %r188, %r53;
	@%p47 bra 	$L__BB2_35;
$L__BB2_38:
	ret;

}
	// .globl	_Z19sample_top_p_kernelPiPKfifP17curandStateXORWOW
.visible .entry _Z19sample_top_p_kernelPiPKfifP17curandStateXORWOW(
	.param .u64 .ptr .align 1 _Z19sample_top_p_kernelPiPKfifP17curandStateXORWOW_param_0,
	.param .u64 .ptr .align 1 _Z19sample_top_p_kernelPiPKfifP17curandStateXORWOW_param_1,
	.param .u32 _Z19sample_top_p_kernelPiPKfifP17curandStateXORWOW_param_2,
	.param .f32 _Z19sample_top_p_kernelPiPKfifP17curandStateXORWOW_param_3,
	.param .u64 .ptr .align 1 _Z19sample_top_p_kernelPiPKfifP17curandStateXORWOW_param_4
)
{
	.reg .pred 	%p<7>;
	.reg .b32 	%r<34>;
	.reg .b32 	%f<18>;
	.reg .b64 	%rd<17>;
	.reg .b64 	%fd<2>;

	ld.param.u64 	%rd4, [_Z19sample_top_p_kernelPiPKfifP17curandStateXORWOW_param_0];
	ld.param.u64 	%rd5, [_Z19sample_top_p_kernelPiPKfifP17curandStateXORWOW_param_1];
	ld.param.u32 	%r17, [_Z19sample_top_p_kernelPiPKfifP17curandStateXORWOW_param_2];
	ld.param.f32 	%f9, [_Z19sample_top_p_kernelPiPKfifP17curandStateXORWOW_param_3];
	ld.param.u64 	%rd6, [_Z19sample_top_p_kernelPiPKfifP17curandStateXORWOW_param_4];
	mov.u32 	%r18, %tid.x;
	setp.ne.s32 	%p1, %r18, 0;
	@%p1 bra 	$L__BB3_9;
	mov.u32 	%r1, %ctaid.x;
	cvta.to.global.u64 	%rd7, %rd6;
	cvta.to.global.u64 	%rd1, %rd5;
	mul.wide.u32 	%rd8, %r1, 48;
	add.s64 	%rd2, %rd7, %rd8;
	ld.global.v2.u32 	{%r19, %r20}, [%rd2];
	ld.global.v2.u32 	{%r2, %r3}, [%rd2+8];
	ld.global.v2.u32 	{%r4, %r6}, [%rd2+16];
	ld.global.v2.u32 	{%r7, %r8}, [%rd2+24];
	ld.global.f32 	%f1, [%rd2+32];
	ld.global.f64 	%fd1, [%rd2+40];
	shr.u32 	%r21, %r20, 2;
	xor.b32  	%r22, %r21, %r20;
	shl.b32 	%r23, %r6, 4;
	shl.b32 	%r24, %r22, 1;
	xor.b32  	%r25, %r23, %r24;
	xor.b32  	%r26, %r25, %r6;
	xor.b32  	%r9, %r26, %r22;
	add.s32 	%r10, %r19, 362437;
	add.s32 	%r27, %r9, %r10;
	cvt.rn.f32.u32 	%f10, %r27;
	fma.rn.f32 	%f2, %f10, 0f2F800000, 0f2F000000;
	add.s32 	%r11, %r17, -1;
	setp.lt.s32 	%p2, %r17, 1;
	mov.u32 	%r33, %r11;
	@%p2 bra 	$L__BB3_8;
	mul.lo.s32 	%r29, %r17, %r1;
	mul.wide.s32 	%rd9, %r29, 4;
	add.s64 	%rd3, %rd1, %rd9;
	mul.f32 	%f3, %f9, %f2;
	mov.f32 	%f16, 0f00000000;
	mov.b32 	%r31, 0;
	min.f32 	%f13, %f3, %f9;
$L__BB3_3:
	mul.wide.u32 	%rd10, %r31, 4;
	add.s64 	%rd11, %rd3, %rd10;
	ld.global.nc.f32 	%f12, [%rd11];
	add.f32 	%f16, %f16, %f12;
	setp.gtu.f32 	%p3, %f13, %f16;
	@%p3 bra 	$L__BB3_7;
	mul.f32 	%f6, %f2, %f16;
	mov.f32 	%f17, 0f00000000;
	mov.b32 	%r32, 0;
$L__BB3_5:
	mul.wide.u32 	%rd12, %r32, 4;
	add.s64 	%rd13, %rd3, %rd12;
	ld.global.nc.f32 	%f15, [%rd13];
	add.f32 	%f17, %f17, %f15;
	setp.ge.f32 	%p5, %f17, %f6;
	mov.u32 	%r33, %r32;
	@%p5 bra 	$L__BB3_8;
	add.s32 	%r14, %r32, 1;
	setp.eq.s32 	%p6, %r32, %r31;
	mov.u32 	%r32, %r14;
	mov.u32 	%r33, %r11;
	@%p6 bra 	$L__BB3_8;
	bra.uni 	$L__BB3_5;
$L__BB3_7:
	add.s32 	%r31, %r31, 1;
	setp.ne.s32 	%p4, %r31, %r17;
	mov.u32 	%r33, %r11;
	@%p4 bra 	$L__BB3_3;
$L__BB3_8:
	cvta.to.global.u64 	%rd14, %rd4;
	mul.wide.u32 	%rd15, %r1, 4;
	add.s64 	%rd16, %rd14, %rd15;
	st.global.u32 	[%rd16], %r33;
	st.global.v2.u32 	[%rd2], {%r10, %r2};
	st.global.v2.u32 	[%rd2+8], {%r3, %r4};
	st.global.v2.u32 	[%rd2+16], {%r6, %r9};
	st.global.v2.u32 	[%rd2+24], {%r7, %r8};
	st.global.f32 	[%rd2+32], %f1;
	st.global.f64 	[%rd2+40], %fd1;
$L__BB3_9:
	ret;

}
	// .globl	_Z28sample_top_p_parallel_kernelPiPfifP17curandStateXORWOW
.visible .entry _Z28sample_top_p_parallel_kernelPiPfifP17curandStateXORWOW(
	.param .u64 .ptr .align 1 _Z28sample_top_p_parallel_kernelPiPfifP17curandStateXORWOW_param_0,
	.param .u64 .ptr .align 1 _Z28sample_top_p_parallel_kernelPiPfifP17curandStateXORWOW_param_1,
	.param .u32 _Z28sample_top_p_parallel_kernelPiPfifP17curandStateXORWOW_param_2,
	.param .f32 _Z28sample_top_p_parallel_kernelPiPfifP17curandStateXORWOW_param_3,
	.param .u64 .ptr .align 1 _Z28sample_top_p_parallel_kernelPiPfifP17curandStateXORWOW_param_4
)
{
	.reg .pred 	%p<11>;
	.reg .b32 	%r<36>;
	.reg .b32 	%f<12>;
	.reg .b64 	%rd<16>;
	.reg .b64 	%fd<2>;

	ld.param.u64 	%rd4, [_Z28sample_top_p_parallel_kernelPiPfifP17curandStateXORWOW_param_0];
	ld.param.u64 	%rd5, [_Z28sample_top_p_parallel_kernelPiPfifP17curandStateXORWOW_param_1];
	ld.param.u32 	%r17, [_Z28sample_top_p_parallel_kernelPiPfifP17curandStateXORWOW_param_2];
	ld.param.f32 	%f7, [_Z28sample_top_p_parallel_kernelPiPfifP17curandStateXORWOW_param_3];
	ld.param.u64 	%rd6, [_Z28sample_top_p_parallel_kernelPiPfifP17curandStateXORWOW_param_4];
	mov.u32 	%r1, %ctaid.x;
	mov.u32 	%r18, %tid.x;
	bar.sync 	0;
	setp.ne.s32 	%p1, %r18, 0;
	@%p1 bra 	$L__BB4_7;
	cvta.to.global.u64 	%rd7, %rd6;
	mul.wide.u32 	%rd8, %r1, 48;
	add.s64 	%rd1, %rd7, %rd8;
	ld.global.v2.u32 	{%r20, %r21}, [%rd1];
	ld.global.v2.u32 	{%r2, %r3}, [%rd1+8];
	ld.global.v2.u32 	{%r4, %r6}, [%rd1+16];
	ld.global.v2.u32 	{%r7, %r8}, [%rd1+24];
	ld.global.f32 	%f1, [%rd1+32];
	ld.global.f64 	%fd1, [%rd1+40];
	shr.u32 	%r22, %r21, 2;
	xor.b32  	%r23, %r22, %r21;
	shl.b32 	%r24, %r6, 4;
	shl.b32 	%r25, %r23, 1;
	xor.b32  	%r26, %r24, %r25;
	xor.b32  	%r27, %r26, %r6;
	xor.b32  	%r9, %r27, %r23;
	add.s32 	%r10, %r20, 362437;
	add.s32 	%r28, %r9, %r10;
	cvt.rn.f32.u32 	%f8, %r28;
	fma.rn.f32 	%f2, %f8, 0f2F800000, 0f2F000000;
	setp.lt.s32 	%p2, %r17, 1;
	setp.leu.f32 	%p3, %f7, 0f00000000;
	mov.b32 	%r34, 0;
	or.pred  	%p4, %p2, %p3;
	@%p4 bra 	$L__BB4_6;
	mul.lo.s32 	%r30, %r17, %r1;
	cvt.s64.s32 	%rd2, %r30;
	cvta.to.global.u64 	%rd3, %rd5;
	mov.f32 	%f11, 0f00000000;
	mov.b32 	%r32, 0;
	mov.u32 	%r34, %r32;
$L__BB4_3:
	cvt.u64.u32 	%rd9, %r32;
	add.s64 	%rd10, %rd9, %rd2;
	shl.b64 	%rd11, %rd10, 2;
	add.s64 	%rd12, %rd3, %rd11;
	ld.global.nc.f32 	%f4, [%rd12];
	setp.leu.f32 	%p5, %f4, 0f00000000;
	@%p5 bra 	$L__BB4_5;
	add.f32 	%f11, %f11, %f4;
	setp.ge.f32 	%p6, %f11, %f2;
	setp.eq.s32 	%p7, %r34, 0;
	selp.b32 	%r31, %r32, %r34, %p7;
	selp.b32 	%r34, %r31, %r34, %p6;
$L__BB4_5:
	add.s32 	%r32, %r32, 1;
	setp.lt.s32 	%p8, %r32, %r17;
	setp.lt.f32 	%p9, %f11, %f7;
	and.pred  	%p10, %p8, %p9;
	@%p10 bra 	$L__BB4_3;
$L__BB4_6:
	cvta.to.global.u64 	%rd13, %rd4;
	mul.wide.u32 	%rd14, %r1, 4;
	add.s64 	%rd15, %rd13, %rd14;
	st.global.u32 	[%rd15], %r34;
	st.global.v2.u32 	[%rd1], {%r10, %r2};
	st.global.v2.u32 	[%rd1+8], {%r3, %r4};
	st.global.v2.u32 	[%rd1+16], {%r6, %r9};
	st.global.v2.u32 	[%rd1+24], {%r7, %r8};
	st.global.f32 	[%rd1+32], %f1;
	st.global.f64 	[%rd1+40], %fd1;
$L__BB4_7:
	ret;

}
	// .globl	_Z20sample_greedy_kernelPiPKfi
.visible .entry _Z20sample_greedy_kernelPiPKfi(
	.param .u64 .ptr .align 1 _Z20sample_greedy_kernelPiPKfi_param_0,
	.param .u64 .ptr .align 1 _Z20sample_greedy_kernelPiPKfi_param_1,
	.param .u32 _Z20sample_greedy_kernelPiPKfi_param_2
)
{
	.reg .pred 	%p<29>;
	.reg .b32 	%r<60>;
	.reg .b32 	%f<24>;
	.reg .b64 	%rd<12>;

	ld.param.u64 	%rd3, [_Z20sample_greedy_kernelPiPKfi_param_0];
	ld.param.u64 	%rd4, [_Z20sample_greedy_kernelPiPKfi_param_1];
	ld.param.u32 	%r21, [_Z20sample_greedy_kernelPiPKfi_param_2];
	mov.u32 	%r1, %ctaid.x;
	mov.u32 	%r2, %tid.x;
	setp.ge.s32 	%p1, %r2, %r21;
	mov.b32 	%r56, 0;
	mov.f32 	%f22, 0fFF7FFFFF;
	@%p1 bra 	$L__BB5_3;
	mov.u32 	%r3, %ntid.x;
	mul.lo.s32 	%r24, %r21, %r1;
	cvt.s64.s32 	%rd1, %r24;
	cvta.to.global.u64 	%rd2, %rd4;
	mov.f32 	%f22, 0fFF7FFFFF;
	mov.b32 	%r56, 0;
	mov.u32 	%r54, %r2;
$L__BB5_2:
	cvt.s64.s32 	%rd5, %r54;
	add.s64 	%rd6, %rd5, %rd1;
	shl.b64 	%rd7, %rd6, 2;
	add.s64 	%rd8, %rd2, %rd7;
	ld.global.nc.f32 	%f10, [%rd8];
	setp.gt.f32 	%p2, %f10, %f22;
	selp.f32 	%f22, %f10, %f22, %p2;
	selp.b32 	%r56, %r54, %r56, %p2;
	add.s32 	%r54, %r54, %r3;
	setp.lt.s32 	%p3, %r54, %r21;
	@%p3 bra 	$L__BB5_2;
$L__BB5_3:
	mov.u32 	%r9, %ntid.x;
	add.s32 	%r10, %r9, 31;
	and.b32  	%r11, %r2, 31;
	mov.b32 	%r25, %f22;
	shfl.sync.down.b32	%r26|%p4, %r25, 16, 31, -1;
	mov.b32 	%f11, %r26;
	shfl.sync.down.b32	%r27|%p5, %r56, 16, 31, -1;
	setp.lt.f32 	%p6, %f22, %f11;
	selp.f32 	%f12, %f11, %f22, %p6;
	selp.b32 	%r28, %r27, %r56, %p6;
	mov.b32 	%r29, %f12;
	shfl.sync.down.b32	%r30|%p7, %r29, 8, 31, -1;
	mov.b32 	%f13, %r30;
	shfl.sync.down.b32	%r31|%p8, %r28, 8, 31, -1;
	setp.lt.f32 	%p9, %f12, %f13;
	selp.f32 	%f14, %f13, %f12, %p9;
	selp.b32 	%r32, %r31, %r28, %p9;
	mov.b32 	%r33, %f14;
	shfl.sync.down.b32	%r34|%p10, %r33, 4, 31, -1;
	mov.b32 	%f15, %r34;
	shfl.sync.down.b32	%r35|%p11, %r32, 4, 31, -1;
	setp.lt.f32 	%p12, %f14, %f15;
	selp.f32 	%f16, %f15, %f14, %p12;
	selp.b32 	%r36, %r35, %r32, %p12;
	mov.b32 	%r37, %f16;
	shfl.sync.down.b32	%r38|%p13, %r37, 2, 31, -1;
	mov.b32 	%f17, %r38;
	shfl.sync.down.b32	%r39|%p14, %r36, 2, 31, -1;
	setp.lt.f32 	%p15, %f16, %f17;
	selp.f32 	%f18, %f17, %f16, %p15;
	selp.b32 	%r40, %r39, %r36, %p15;
	mov.b32 	%r41, %f18;
	shfl.sync.down.b32	%r42|%p16, %r41, 1, 31, -1;
	mov.b32 	%f19, %r42;
	shfl.sync.down.b32	%r43|%p17, %r40, 1, 31, -1;
	setp.lt.f32 	%p18, %f18, %f19;
	selp.f32 	%f4, %f19, %f18, %p18;
	selp.b32 	%r12, %r43, %r40, %p18;
	setp.ne.s32 	%p19, %r11, 0;
	@%p19 bra 	$L__BB5_5;
	shr.u32 	%r44, %r2, 2;
	mov.u32 	%r45, shared;
	add.s32 	%r46, %r45, %r44;
	st.shared.f32 	[%r46], %f4;
	st.shared.u32 	[%r46+4], %r12;
$L__BB5_5:
	bar.sync 	0;
	setp.gt.u32 	%p20, %r2, 31;
	shr.u32 	%r47, %r10, 5;
	setp.ge.u32 	%p21, %r11, %r47;
	or.pred  	%p22, %p20, %p21;
	@%p22 bra 	$L__BB5_11;
	shl.b32 	%r49, %r2, 3;
	mov.u32 	%r50, shared;
	add.s32 	%r13, %r50, %r49;
	ld.shared.u32 	%r59, [%r13+4];
	setp.lt.u32 	%p23, %r9, 33;
	@%p23 bra 	$L__BB5_9;
	shr.u32 	%r57, %r10, 6;
	ld.shared.f32 	%f23, [%r13];
$L__BB5_8:
	mov.b32 	%r51, %f23;
	shfl.sync.down.b32	%r52|%p24, %r51, %r57, 31, -1;
	mov.b32 	%f20, %r52;
	shfl.sync.down.b32	%r53|%p25, %r59, %r57, 31, -1;
	setp.lt.f32 	%p26, %f23, %f20;
	selp.f32 	%f23, %f20, %f23, %p26;
	selp.b32 	%r59, %r53, %r59, %p26;
	shr.u32 	%r19, %r57, 1;
	setp.gt.u32 	%p27, %r57, 1;
	mov.u32 	%r57, %r19;
	@%p27 bra 	$L__BB5_8;
$L__BB5_9:
	setp.ne.s32 	%p28, %r11, 0;
	@%p28 bra 	$L__BB5_11;
	cvta.to.global.u64 	%rd9, %rd3;
	mul.wide.u32 	%rd10, %r1, 4;
	add.s64 	%rd11, %rd9, %rd10;
	st.global.u32 	[%rd11], %r59;
$L__BB5_11:
	ret;

}
	// .globl	_Z15init_rng_kernelP17curandStateXORWOWy
.visible .entry _Z15init_rng_kernelP17curandStateXORWOWy(
	.param .u64 .ptr .align 1 _Z15init_rng_kernelP17curandStateXORWOWy_param_0,
	.param .u64 _Z15init_rng_kernelP17curandStateXORWOWy_param_1
)
{
	.reg .pred 	%p<24>;
	.reg .b32 	%r<413>;
	.reg .b64 	%rd<19>;

	ld.param.u64 	%rd8, [_Z15init_rng_kernelP17curandStateXORWOWy_param_0];
	ld.param.u64 	%rd9, [_Z15init_rng_kernelP17curandStateXORWOWy_param_1];
	cvta.to.global.u64 	%rd10, %rd8;
	mov.u32 	%r182, %ctaid.x;
	mov.u32 	%r183, %ntid.x;
	mov.u32 	%r184, %tid.x;
	mad.lo.s32 	%r185, %r182, %r183, %r184;
	cvt.s64.s32 	%rd18, %r185;
	mul.wide.s32 	%rd11, %r185, 48;
	add.s64 	%rd2, %rd10, %rd11;
	cvt.u32.u64 	%r186, %rd9;
	xor.b32  	%r187, %r186, -1429050551;
	mul.lo.s32 	%r188, %r187, 1099087573;
	{ .reg .b32 tmp; mov.b64 {tmp, %r189}, %rd9; }
	xor.b32  	%r190, %r189, -136515619;
	mul.lo.s32 	%r191, %r190, -1703105765;
	add.s32 	%r192, %r188, %r191;
	add.s32 	%r193, %r192, 6615241;
	add.s32 	%r194, %r188, 123456789;
	st.global.v2.u32 	[%rd2], {%r193, %r194};
	xor.b32  	%r195, %r188, 362436069;
	add.s32 	%r196, %r191, 521288629;
	st.global.v2.u32 	[%rd2+8], {%r195, %r196};
	xor.b32  	%r197, %r191, 88675123;
	add.s32 	%r198, %r188, 5783321;
	st.global.v2.u32 	[%rd2+16], {%r197, %r198};
	setp.eq.s32 	%p1, %r185, 0;
	@%p1 bra 	$L__BB6_42;
	mov.b32 	%r319, 0;
$L__BB6_2:
	and.b64  	%rd4, %rd18, 3;
	setp.eq.s64 	%p2, %rd4, 0;
	@%p2 bra 	$L__BB6_41;
	mul.wide.u32 	%rd12, %r319, 3200;
	mov.u64 	%rd13, precalc_xorwow_matrix;
	add.s64 	%rd5, %rd13, %rd12;
	cvt.u32.u64 	%r2, %rd4;
	mov.b32 	%r320, 0;
$L__BB6_4:
	mov.b32 	%r333, 0;
	mov.u32 	%r334, %r333;
	mov.u32 	%r335, %r333;
	mov.u32 	%r336, %r333;
	mov.u32 	%r337, %r333;
	mov.u32 	%r326, %r333;
$L__BB6_5:
	mul.wide.u32 	%rd14, %r326, 4;
	add.s64 	%rd15, %rd2, %rd14;
	ld.global.u32 	%r10, [%rd15+4];
	shl.b32 	%r11, %r326, 5;
	mov.b32 	%r332, 0;
$L__BB6_6:
	.pragma "nounroll";
	shr.u32 	%r203, %r10, %r332;
	and.b32  	%r204, %r203, 1;
	setp.eq.b32 	%p3, %r204, 1;
	not.pred 	%p4, %p3;
	add.s32 	%r205, %r11, %r332;
	mul.lo.s32 	%r206, %r205, 5;
	mul.wide.u32 	%rd16, %r206, 4;
	add.s64 	%rd6, %rd5, %rd16;
	@%p4 bra 	$L__BB6_8;
	ld.global.nc.u32 	%r207, [%rd6];
	xor.b32  	%r337, %r337, %r207;
	ld.global.nc.u32 	%r208, [%rd6+4];
	xor.b32  	%r336, %r336, %r208;
	ld.global.nc.u32 	%r209, [%rd6+8];
	xor.b32  	%r335, %r335, %r209;
	ld.global.nc.u32 	%r210, [%rd6+12];
	xor.b32  	%r334, %r334, %r210;
	ld.global.nc.u32 	%r211, [%rd6+16];
	xor.b32  	%r333, %r333, %r211;
$L__BB6_8:
	and.b32  	%r213, %r203, 2;
	setp.eq.s32 	%p5, %r213, 0;
	@%p5 bra 	$L__BB6_10;
	ld.global.nc.u32 	%r214, [%rd6+20];
	xor.b32  	%r337, %r337, %r214;
	ld.global.nc.u32 	%r215, [%rd6+24];
	xor.b32  	%r336, %r336, %r215;
	ld.global.nc.u32 	%r216, [%rd6+28];
	xor.b32  	%r335, %r335, %r216;
	ld.global.nc.u32 	%r217, [%rd6+32];
	xor.b32  	%r334, %r334, %r217;
	ld.global.nc.u32 	%r218, [%rd6+36];
	xor.b32  	%r333, %r333, %r218;
$L__BB6_10:
	and.b32  	%r220, %r203, 4;
	setp.eq.s32 	%p6, %r220, 0;
	@%p6 bra 	$L__BB6_12;
	ld.global.nc.u32 	%r221, [%rd6+40];
	xor.b32  	%r337, %r337, %r221;
	ld.global.nc.u32 	%r222, [%rd6+44];
	xor.b32  	%r336, %r336, %r222;
	ld.global.nc.u32 	%r223, [%rd6+48];
	xor.b32  	%r335, %r335, %r223;
	ld.global.nc.u32 	%r224, [%rd6+52];
	xor.b32  	%r334, %r334, %r224;
	ld.global.nc.u32 	%r225, [%rd6+56];
	xor.b32  	%r333, %r333, %r225;
$L__BB6_12:
	and.b32  	%r227, %r203, 8;
	setp.eq.s32 	%p7, %r227, 0;
	@%p7 bra 	$L__BB6_14;
	ld.global.nc.u32 	%r228, [%rd6+60];
	xor.b32  	%r337, %r337, %r228;
	ld.global.nc.u32 	%r229, [%rd6+64];
	xor.b32  	%r336, %r336, %r229;
	ld.global.nc.u32 	%r230, [%rd6+68];
	xor.b32  	%r335, %r335, %r230;
	ld.global.nc.u32 	%r231, [%rd6+72];
	xor.b32  	%r334, %r334, %r231;
	ld.global.nc.u32 	%r232, [%rd6+76];
	xor.b32  	%r333, %r333, %r232;
$L__BB6_14:
	and.b32  	%r234, %r203, 16;
	setp.eq.s32 	%p8, %r234, 0;
	@%p8 bra 	$L__BB6_16;
	ld.global.nc.u32 	%r235, [%rd6+80];
	xor.b32  	%r337, %r337, %r235;
	ld.global.nc.u32 	%r236, [%rd6+84];
	xor.b32  	%r336, %r336, %r236;
	ld.global.nc.u32 	%r237, [%rd6+88];
	xor.b32  	%r335, %r335, %r237;
	ld.global.nc.u32 	%r238, [%rd6+92];
	xor.b32  	%r334, %r334, %r238;
	ld.global.nc.u32 	%r239, [%rd6+96];
	xor.b32  	%r333, %r333, %r239;
$L__BB6_16:
	and.b32  	%r241, %r203, 32;
	setp.eq.s32 	%p9, %r241, 0;
	@%p9 bra 	$L__BB6_18;
	ld.global.nc.u32 	%r242, [%rd6+100];
	xor.b32  	%r337, %r337, %r242;
	ld.global.nc.u32 	%r243, [%rd6+104];
	xor.b32  	%r336, %r336, %r243;
	ld.global.nc.u32 	%r244, [%rd6+108];
	xor.b32  	%r335, %r335, %r244;
	ld.global.nc.u32 	%r245, [%rd6+112];
	xor.b32  	%r334, %r334, %r245;
	ld.global.nc.u32 	%r246, [%rd6+116];
	xor.b32  	%r333, %r333, %r246;
$L__BB6_18:
	and.b32  	%r248, %r203, 64;
	setp.eq.s32 	%p10, %r248, 0;
	@%p10 bra 	$L__BB6_20;
	ld.global.nc.u32 	%r249, [%rd6+120];
	xor.b32  	%r337, %r337, %r249;
	ld.global.nc.u32 	%r250, [%rd6+124];
	xor.b32  	%r336, %r336, %r250;
	ld.global.nc.u32 	%r251, [%rd6+128];
	xor.b32  	%r335, %r335, %r251;
	ld.global.nc.u32 	%r252, [%rd6+132];
	xor.b32  	%r334, %r334, %r252;
	ld.global.nc.u32 	%r253, [%rd6+136];
	xor.b32  	%r333, %r333, %r253;
$L__BB6_20:
	and.b32  	%r255, %r203, 128;
	setp.eq.s32 	%p11, %r255, 0;
	@%p11 bra 	$L__BB6_22;
	ld.global.nc.u32 	%r256, [%rd6+140];
	xor.b32  	%r337, %r337, %r256;
	ld.global.nc.u32 	%r257, [%rd6+144];
	xor.b32  	%r336, %r336, %r257;
	ld.global.nc.u32 	%r258, [%rd6+148];
	xor.b32  	%r335, %r335, %r258;
	ld.global.nc.u32 	%r259, [%rd6+152];
	xor.b32  	%r334, %r334, %r259;
	ld.global.nc.u32 	%r260, [%rd6+156];
	xor.b32  	%r333, %r333, %r260;
$L__BB6_22:
	and.b32  	%r262, %r203, 256;
	setp.eq.s32 	%p12, %r262, 0;
	@%p12 bra 	$L__BB6_24;
	ld.global.nc.u32 	%r263, [%rd6+160];
	xor.b32  	%r337, %r337, %r263;
	ld.global.nc.u32 	%r264, [%rd6+164];
	xor.b32  	%r336, %r336, %r264;
	ld.global.nc.u32 	%r265, [%rd6+168];
	xor.b32  	%r335, %r335, %r265;
	ld.global.nc.u32 	%r266, [%rd6+172];
	xor.b32  	%r334, %r334, %r266;
	ld.global.nc.u32 	%r267, [%rd6+176];
	xor.b32  	%r333, %r333, %r267;
$L__BB6_24:
	and.b32  	%r269, %r203, 512;
	setp.eq.s32 	%p13, %r269, 0;
	@%p13 bra 	$L__BB6_26;
	ld.global.nc.u32 	%r270, [%rd6+180];
	xor.b32  	%r337, %r337, %r270;
	ld.global.nc.u32 	%r271, [%rd6+184];
	xor.b32  	%r336, %r336, %r271;
	ld.global.nc.u32 	%r272, [%rd6+188];
	xor.b32  	%r335, %r335, %r272;
	ld.global.nc.u32 	%r273, [%rd6+192];
	xor.b32  	%r334, %r334, %r273;
	ld.global.nc.u32 	%r274, [%rd6+196];
	xor.b32  	%r333, %r333, %r274;
$L__BB6_26:
	and.b32  	%r276, %r203, 1024;
	setp.eq.s32 	%p14, %r276, 0;
	@%p14 bra 	$L__BB6_28;
	ld.global.nc.u32 	%r277, [%rd6+200];
	xor.b32  	%r337, %r337, %r277;
	ld.global.nc.u32 	%r278, [%rd6+204];
	xor.b32  	%r336, %r336, %r278;
	ld.global.nc.u32 	%r279, [%rd6+208];
	xor.b32  	%r335, %r335, %r279;
	ld.global.nc.u32 	%r280, [%rd6+212];
	xor.b32  	%r334, %r334, %r280;
	ld.global.nc.u32 	%r281, [%rd6+216];
	xor.b32  	%r333, %r333, %r281;
$L__BB6_28:
	and.b32  	%r283, %r203, 2048;
	setp.eq.s32 	%p15, %r283, 0;
	@%p15 bra 	$L__BB6_30;
	ld.global.nc.u32 	%r284, [%rd6+220];
	xor.b32  	%r337, %r337, %r284;
	ld.global.nc.u32 	%r285, [%rd6+224];
	xor.b32  	%r336, %r336, %r285;
	ld.global.nc.u32 	%r286, [%rd6+228];
	xor.b32  	%r335, %r335, %r286;
	ld.global.nc.u32 	%r287, [%rd6+232];
	xor.b32  	%r334, %r334, %r287;
	ld.global.nc.u32 	%r288, [%rd6+236];
	xor.b32  	%r333, %r333, %r288;
$L__BB6_30:
	and.b32  	%r290, %r203, 4096;
	setp.eq.s32 	%p16, %r290, 0;
	@%p16 bra 	$L__BB6_32;
	ld.global.nc.u32 	%r291, [%rd6+240];
	xor.b32  	%r337, %r337, %r291;
	ld.global.nc.u32 	%r292, [%rd6+244];
	xor.b32  	%r336, %r336, %r292;
	ld.global.nc.u32 	%r293, [%rd6+248];
	xor.b32  	%r335, %r335, %r293;
	ld.global.nc.u32 	%r294, [%rd6+252];
	xor.b32  	%r334, %r334, %r294;
	ld.global.nc.u32 	%r295, [%rd6+256];
	xor.b32  	%r333, %r333, %r295;
$L__BB6_32:
	and.b32  	%r297, %r203, 8192;
	setp.eq.s32 	%p17, %r297, 0;
	@%p17 bra 	$L__BB6_34;
	ld.global.nc.u32 	%r298, [%rd6+260];
	xor.b32  	%r337, %r337, %r298;
	ld.global.nc.u32 	%r299, [%rd6+264];
	xor.b32  	%r336, %r336, %r299;
	ld.global.nc.u32 	%r300, [%rd6+268];
	xor.b32  	%r335, %r335, %r300;
	ld.global.nc.u32 	%r301, [%rd6+272];
	xor.b32  	%r334, %r334, %r301;
	ld.global.nc.u32 	%r302, [%rd6+276];
	xor.b32  	%r333, %r333, %r302;
$L__BB6_34:
	and.b32  	%r304, %r203, 16384;
	setp.eq.s32 	%p18, %r304, 0;
	@%p18 bra 	$L__BB6_36;
	ld.global.nc.u32 	%r305, [%rd6+280];
	xor.b32  	%r337, %r337, %r305;
	ld.global.nc.u32 	%r306, [%rd6+284];
	xor.b32  	%r336, %r336, %r306;
	ld.global.nc.u32 	%r307, [%rd6+288];
	xor.b32  	%r335, %r335, %r307;
	ld.global.nc.u32 	%r308, [%rd6+292];
	xor.b32  	%r334, %r334, %r308;
	ld.global.nc.u32 	%r309, [%rd6+296];
	xor.b32  	%r333, %r333, %r309;
$L__BB6_36:
	and.b32  	%r311, %r203, 32768;
	setp.eq.s32 	%p19, %r311, 0;
	@%p19 bra 	$L__BB6_38;
	ld.global.nc.u32 	%r312, [%rd6+300];
	xor.b32  	%r337, %r337, %r312;
	ld.global.nc.u32 	%r313, [%rd6+304];
	xor.b32  	%r336, %r336, %r313;
	ld.global.nc.u32 	%r314, [%rd6+308];
	xor.b32  	%r335, %r335, %r314;
	ld.global.nc.u32 	%r315, [%rd6+312];
	xor.b32  	%r334, %r334, %r315;
	ld.global.nc.u32 	%r316, [%rd6+316];
	xor.b32  	%r333, %r333, %r316;
$L__BB6_38:
	add.s32 	%r332, %r332, 16;
	setp.ne.s32 	%p20, %r332, 32;
	@%p20 bra 	$L__BB6_6;
	mad.lo.s32 	%r317, %r326, -31, %r11;
	add.s32 	%r326, %r317, 1;
	setp.ne.s32 	%p21, %r326, 5;
	@%p21 bra 	$L__BB6_5;
	st.global.u32 	[%rd2+4], %r337;
	st.global.u32 	[%rd2+8], %r336;
	st.global.u32 	[%rd2+12], %r335;
	st.global.u32 	[%rd2+16], %r334;
	st.global.u32 	[%rd2+20], %r333;
	add.s32 	%r320, %r320, 1;
	setp.lt.u32 	%p22, %r320, %r2;
	@%p22 bra 	$L__BB6_4;
$L__BB6_41:
	shr.u64 	%rd7, %rd18, 2;
	add.s32 	%r319, %r319, 1;
	setp.gt.u64 	%p23, %rd18, 3;
	mov.u64 	%rd18, %rd7;
	@%p23 bra 	$L__BB6_2;
$L__BB6_42:
	mov.b32 	%r318, 0;
	st.global.v2.u32 	[%rd2+24], {%r318, %r318};
	st.global.u32 	[%rd2+32], %r318;
	mov.b64 	%rd17, 0;
	st.global.u64 	[%rd2+40], %rd17;
	ret;

}
	// .globl	_Z31apply_repetition_penalty_kernelPfPKiiif
.visible .entry _Z31apply_repetition_penalty_kernelPfPKiiif(
	.param .u64 .ptr .align 1 _Z31apply_repetition_penalty_kernelPfPKiiif_param_0,
	.param .u64 .ptr .align 1 _Z31apply_repetition_penalty_kernelPfPKiiif_param_1,
	.param .u32 _Z31apply_repetition_penalty_kernelPfPKiiif_param_2,
	.param .u32 _Z31apply_repetition_penalty_kernelPfPKiiif_param_3,
	.param .f32 _Z31apply_repetition_penalty_kernelPfPKiiif_param_4
)
{
	.reg .pred 	%p<7>;
	.reg .b32 	%r<12>;
	.reg .b32 	%f<5>;
	.reg .b64 	%rd<15>;

	ld.param.u64 	%rd6, [_Z31apply_repetition_penalty_kernelPfPKiiif_param_0];
	ld.param.u64 	%rd7, [_Z31apply_repetition_penalty_kernelPfPKiiif_param_1];
	ld.param.u32 	%r6, [_Z31apply_repetition_penalty_kernelPfPKiiif_param_2];
	ld.param.u32 	%r7, [_Z31apply_repetition_penalty_kernelPfPKiiif_param_3];
	ld.param.f32 	%f2, [_Z31apply_repetition_penalty_kernelPfPKiiif_param_4];
	mov.u32 	%r11, %tid.x;
	setp.ge.s32 	%p1, %r11, %r7;
	@%p1 bra 	$L__BB7_7;
	mov.u32 	%r8, %ctaid.x;
	mov.u32 	%r2, %ntid.x;
	mul.lo.s32 	%r9, %r7, %r8;
	cvt.s64.s32 	%rd1, %r9;
	mul.lo.s32 	%r10, %r6, %r8;
	cvt.s64.s32 	%rd2, %r10;
	cvta.to.global.u64 	%rd3, %rd7;
	cvta.to.global.u64 	%rd4, %rd6;
$L__BB7_2:
	cvt.s64.s32 	%rd8, %r11;
	add.s64 	%rd9, %rd8, %rd1;
	shl.b64 	%rd10, %rd9, 2;
	add.s64 	%rd11, %rd3, %rd10;
	ld.global.nc.u32 	%r4, [%rd11];
	setp.lt.s32 	%p2, %r4, 0;
	setp.ge.s32 	%p3, %r4, %r6;
	or.pred  	%p4, %p2, %p3;
	@%p4 bra 	$L__BB7_6;
	cvt.u64.u32 	%rd12, %r4;
	add.s64 	%rd13, %rd12, %rd2;
	shl.b64 	%rd14, %rd13, 2;
	add.s64 	%rd5, %rd4, %rd14;
	ld.global.f32 	%f1, [%rd5];
	setp.leu.f32 	%p5, %f1, 0f00000000;
	@%p5 bra 	$L__BB7_5;
	div.rn.f32 	%f4, %f1, %f2;
	st.global.f32 	[%rd5], %f4;
	bra.uni 	$L__BB7_6;
$L__BB7_5:
	mul.f32 	%f3, %f2, %f1;
	st.global.f32 	[%rd5], %f3;
$L__BB7_6:
	add.s32 	%r11, %r11, %r2;
	setp.lt.s32 	%p6, %r11, %r7;
	@%p6 bra 	$L__BB7_2;
$L__BB7_7:
	ret;

}


// ===== COMPILED SASS (sm_100) =====

	.target	sm_100

	.elftype	@"ET_EXEC"


//--------------------- .note.nv.tkinfo           --------------------------
	.section	.note.nv.tkinfo,"",@"SHT_NOTE"
	.sectionflags	@"SHF_NOTE_NV_TKINFO"
	.tkinfo
        /*0018*/ 	.word	0x00000002
        /*0030*/ 	.string	""
        /*0030*/ 	.string	"ptxas"
        /*0030*/ 	.string	"Cuda compilation tools, release 13.0, V13.0.88"
        /*0030*/ 	.string	"Build cuda_13.0.r13.0/compiler.36424714_0"
        /*0030*/ 	.string	"-arch sm_100 -m 64 "



//--------------------- .note.nv.cuinfo           --------------------------
	.section	.note.nv.cuinfo,"",@"SHT_NOTE"
	.sectionflags	@"SHF_NOTE_NV_CUINFO"
        /*0018*/ 	.short	0x0002
        /*001a*/ 	.short	0x0064
        /*001c*/ 	.short	0x0082
	.zero		2


//--------------------- .nv.info                  --------------------------
	.section	.nv.info,"",@"SHT_CUDA_INFO"
	.align	4


	//----- nvinfo : EIATTR_REGCOUNT
	.align		4
        /*0000*/ 	.byte	0x04, 0x2f
        /*0002*/ 	.short	(.L_10 - .L_9)
	.align		4
.L_9:
        /*0004*/ 	.word	index@(_Z24apply_temperature_kernelPfif)
        /*0008*/ 	.word	0x00000008


	//----- nvinfo : EIATTR_FRAME_SIZE
	.align		4
.L_10:
        /*000c*/ 	.byte	0x04, 0x11
        /*000e*/ 	.short	(.L_12 - .L_11)
	.align		4
.L_11:
        /*0010*/ 	.word	index@(_Z24apply_temperature_kernelPfif)
        /*0014*/ 	.word	0x00000000


	//----- nvinfo : EIATTR_REGCOUNT
	.align		4
.L_12:
        /*0018*/ 	.byte	0x04, 0x2f
        /*001a*/ 	.short	(.L_14 - .L_13)
	.align		4
.L_13:
        /*001c*/ 	.word	index@(_Z14softmax_kernelPfi)
        /*0020*/ 	.word	0x00000014


	//----- nvinfo : EIATTR_FRAME_SIZE
	.align		4
.L_14:
        /*0024*/ 	.byte	0x04, 0x11
        /*0026*/ 	.short	(.L_16 - .L_15)
	.align		4
.L_15:
        /*0028*/ 	.word	index@($__internal_1_$__cuda_sm20_rcp_rn_f32_slowpath)
        /*002c*/ 	.word	0x00000000


	//----- nvinfo : EIATTR_FRAME_SIZE
	.align		4
.L_16:
        /*0030*/ 	.byte	0x04, 0x11
        /*0032*/ 	.short	(.L_18 - .L_17)
	.align		4
.L_17:
        /*0034*/ 	.word	index@(_Z14softmax_kernelPfi)
        /*0038*/ 	.word	0x00000000


	//----- nvinfo : EIATTR_REGCOUNT
	.align		4
.L_18:
        /*003c*/ 	.byte	0x04, 0x2f
        /*003e*/ 	.short	(.L_20 - .L_19)
	.align		4
.L_19:
        /*0040*/ 	.word	index@(_Z18apply_top_k_kernelPfiiS_)
        /*0044*/ 	.word	0x0000001e


	//----- nvinfo : EIATTR_FRAME_SIZE
	.align		4
.L_20:
        /*0048*/ 	.byte	0x04, 0x11
        /*004a*/ 	.short	(.L_22 - .L_21)
	.align		4
.L_21:
        /*004c*/ 	.word	index@(_Z18apply_top_k_kernelPfiiS_)
        /*0050*/ 	.word	0x00000000


	//----- nvinfo : EIATTR_REGCOUNT
	.align		4
.L_22:
        /*0054*/ 	.byte	0x04, 0x2f
        /*0056*/ 	.short	(.L_24 - .L_23)
	.align		4
.L_23:
        /*0058*/ 	.word	index@(_Z19sample_top_p_kernelPiPKfifP17curandStateXORWOW)
        /*005c*/ 	.word	0x0000001c


	//----- nvinfo : EIATTR_FRAME_SIZE
	.align		4
.L_24:
        /*0060*/ 	.byte	0x04, 0x11
        /*0062*/ 	.short	(.L_26 - .L_25)
	.align		4
.L_25:
        /*0064*/ 	.word	index@(_Z19sample_top_p_kernelPiPKfifP17curandStateXORWOW)
        /*0068*/ 	.word	0x00000000


	//----- nvinfo : EIATTR_REGCOUNT
	.align		4
.L_26:
        /*006c*/ 	.byte	0x04, 0x2f
        /*006e*/ 	.short	(.L_28 - .L_27)
	.align		4
.L_27:
        /*0070*/ 	.word	index@(_Z28sample_top_p_parallel_kernelPiPfifP17curandStateXORWOW)
        /*0074*/ 	.word	0x0000001c


	//----- nvinfo : EIATTR_FRAME_SIZE
	.align		4
.L_28:
        /*0078*/ 	.byte	0x04, 0x11
        /*007a*/ 	.short	(.L_30 - .L_29)
	.align		4
.L_29:
        /*007c*/ 	.word	index@(_Z28sample_top_p_parallel_kernelPiPfifP17curandStateXORWOW)
        /*0080*/ 	.word	0x00000000


	//----- nvinfo : EIATTR_REGCOUNT
	.align		4
.L_30:
        /*0084*/ 	.byte	0x04, 0x2f
        /*0086*/ 	.short	(.L_32 - .L_31)
	.align		4
.L_31:
        /*0088*/ 	.word	index@(_Z20sample_greedy_kernelPiPKfi)
        /*008c*/ 	.word	0x0000000f


	//----- nvinfo : EIATTR_FRAME_SIZE
	.align		4
.L_32:
        /*0090*/ 	.byte	0x04, 0x11
        /*0092*/ 	.short	(.L_34 - .L_33)
	.align		4
.L_33:
        /*0094*/ 	.word	index@(_Z20sample_greedy_kernelPiPKfi)
        /*0098*/ 	.word	0x00000000


	//----- nvinfo : EIATTR_REGCOUNT
	.align		4
.L_34:
        /*009c*/ 	.byte	0x04, 0x2f
        /*009e*/ 	.short	(.L_36 - .L_35)
	.align		4
.L_35:
        /*00a0*/ 	.word	index@(_Z15init_rng_kernelP17curandStateXORWOWy)
        /*00a4*/ 	.word	0x0000001f


	//----- nvinfo : EIATTR_FRAME_SIZE
	.align		4
.L_36:
        /*00a8*/ 	.byte	0x04, 0x11
        /*00aa*/ 	.short	(.L_38 - .L_37)
	.align		4
.L_37:
        /*00ac*/ 	.word	index@(_Z15init_rng_kernelP17curandStateXORWOWy)
        /*00b0*/ 	.word	0x00000000


	//----- nvinfo : EIATTR_REGCOUNT
	.align		4
.L_38:
        /*00b4*/ 	.byte	0x04, 0x2f
        /*00b6*/ 	.short	(.L_40 - .L_39)
	.align		4
.L_39:
        /*00b8*/ 	.word	index@(_Z31apply_repetition_penalty_kernelPfPKiiif)
        /*00bc*/ 	.word	0x00000016


	//----- nvinfo : EIATTR_FRAME_SIZE
	.align		4
.L_40:
        /*00c0*/ 	.byte	0x04, 0x11
        /*00c2*/ 	.short	(.L_42 - .L_41)
	.align		4
.L_41:
        /*00c4*/ 	.word	index@($__internal_0_$__cuda_sm3x_div_rn_noftz_f32_slowpath)
        /*00c8*/ 	.word	0x00000000


	//----- nvinfo : EIATTR_FRAME_SIZE
	.align		4
.L_42:
        /*00cc*/ 	.byte	0x04, 0x11
        /*00ce*/ 	.short	(.L_44 - .L_43)
	.align		4
.L_43:
        /*00d0*/ 	.word	index@(_Z31apply_repetition_penalty_kernelPfPKiiif)
        /*00d4*/ 	.word	0x00000000


	//----- nvinfo : EIATTR_MIN_STACK_SIZE
	.align		4
.L_44:
        /*00d8*/ 	.byte	0x04, 0x12
        /*00da*/ 	.short	(.L_46 - .L_45)
	.align		4
.L_45:
        /*00dc*/ 	.word	index@(_Z31apply_repetition_penalty_kernelPfPKiiif)
        /*00e0*/ 	.word	0x00000000


	//----- nvinfo : EIATTR_MIN_STACK_SIZE
	.align		4
.L_46:
        /*00e4*/ 	.byte	0x04, 0x12
        /*00e6*/ 	.short	(.L_48 - .L_47)
	.align		4
.L_47:
        /*00e8*/ 	.word	index@(_Z15init_rng_kernelP17curandStateXORWOWy)
        /*00ec*/ 	.word	0x00000000


	//----- nvinfo : EIATTR_MIN_STACK_SIZE
	.align		4
.L_48:
        /*00f0*/ 	.byte	0x04, 0x12
        /*00f2*/ 	.short	(.L_50 - .L_49)
	.align		4
.L_49:
        /*00f4*/ 	.word	index@(_Z20sample_greedy_kernelPiPKfi)
        /*00f8*/ 	.word	0x00000000


	//----- nvinfo : EIATTR_MIN_STACK_SIZE
	.align		4
.L_50:
        /*00fc*/ 	.byte	0x04, 0x12
        /*00fe*/ 	.short	(.L_52 - .L_51)
	.align		4
.L_51:
        /*0100*/ 	.word	index@(_Z28sample_top_p_parallel_kernelPiPfifP17curandStateXORWOW)
        /*0104*/ 	.word	0x00000000


	//----- nvinfo : EIATTR_MIN_STACK_SIZE
	.align		4
.L_52:
        /*0108*/ 	.byte	0x04, 0x12
        /*010a*/ 	.short	(.L_54 - .L_53)
	.align		4
.L_53:
        /*010c*/ 	.word	index@(_Z19sample_top_p_kernelPiPKfifP17curandStateXORWOW)
        /*0110*/ 	.word	0x00000000


	//----- nvinfo : EIATTR_MIN_STACK_SIZE
	.align		4
.L_54:
        /*0114*/ 	.byte	0x04, 0x12
        /*0116*/ 	.short	(.L_56 - .L_55)
	.align		4
.L_55:
        /*0118*/ 	.word	index@(_Z18apply_top_k_kernelPfiiS_)
        /*011c*/ 	.word	0x00000000


	//----- nvinfo : EIATTR_MIN_STACK_SIZE
	.align		4
.L_56:
        /*0120*/ 	.byte	0x04, 0x12
        /*0122*/ 	.short	(.L_58 - .L_57)
	.align		4
.L_57:
        /*0124*/ 	.word	index@(_Z14softmax_kernelPfi)
        /*0128*/ 	.word	0x00000000


	//----- nvinfo : EIATTR_MIN_STACK_SIZE
	.align		4
.L_58:
        /*012c*/ 	.byte	0x04, 0x12
        /*012e*/ 	.short	(.L_60 - .L_59)
	.align		4
.L_59:
        /*0130*/ 	.word	index@(_Z24apply_temperature_kernelPfif)
        /*0134*/ 	.word	0x00000000
.L_60:


//--------------------- .nv.compat                --------------------------
	.section	.nv.compat,"",@"SHT_CUDA_COMPAT_INFO"
	.align	4
        /*0000*/ 	.byte	0x02, 0x09, 0x00, 0x00, 0x02, 0x02, 0x01, 0x00, 0x02, 0x05, 0x05, 0x00, 0x03, 0x07, 0x01, 0x01
        /*0010*/ 	.byte	0x02, 0x03, 0x00, 0x00, 0x02, 0x06, 0x01, 0x00, 0x04, 0x0b, 0x08, 0x00, 0x01, 0x00, 0x00, 0x00
        /*0020*/ 	.byte	0x00, 0x00, 0x00, 0x00


//--------------------- .nv.info._Z31apply_repetition_penalty_kernelPfPKiiif --------------------------
	.section	.nv.info._Z31apply_repetition_penalty_kernelPfPKiiif,"",@"SHT_CUDA_INFO"
	.sectionflags	@""
	.align	4


	//----- nvinfo : EIATTR_CUDA_API_VERSION
	.align		4
        /*0000*/ 	.byte	0x04, 0x37
        /*0002*/ 	.short	(.L_62 - .L_61)
.L_61:
        /*0004*/ 	.word	0x00000082


	//----- nvinfo : EIATTR_KPARAM_INFO
	.align		4
.L_62:
        /*0008*/ 	.byte	0x04, 0x17
        /*000a*/ 	.short	(.L_64 - .L_63)
.L_63:
        /*000c*/ 	.word	0x00000000
        /*0010*/ 	.short	0x0004
        /*0012*/ 	.short	0x0018
        /*0014*/ 	.byte	0x00, 0xf0, 0x11, 0x00


	//----- nvinfo : EIATTR_KPARAM_INFO
	.align		4
.L_64:
        /*0018*/ 	.byte	0x04, 0x17
        /*001a*/ 	.short	(.L_66 - .L_65)
.L_65:
        /*001c*/ 	.word	0x00000000
        /*0020*/ 	.short	0x0003
        /*0022*/ 	.short	0x0014
        /*0024*/ 	.byte	0x00, 0xf0, 0x11, 0x00


	//----- nvinfo : EIATTR_KPARAM_INFO
	.align		4
.L_66:
        /*0028*/ 	.byte	0x04, 0x17
        /*002a*/ 	.short	(.L_68 - .L_67)
.L_67:
        /*002c*/ 	.word	0x00000000
        /*0030*/ 	.short	0x0002
        /*0032*/ 	.short	0x0010
        /*0034*/ 	.byte	0x00, 0xf0, 0x11, 0x00


	//----- nvinfo : EIATTR_KPARAM_INFO
	.align		4
.L_68:
        /*0038*/ 	.byte	0x04, 0x17
        /*003a*/ 	.short	(.L_70 - .L_69)
.L_69:
        /*003c*/ 	.word	0x00000000
        /*0040*/ 	.short	0x0001
        /*0042*/ 	.short	0x0008
        /*0044*/ 	.byte	0x00, 0xf5, 0x21, 0x00


	//----- nvinfo : EIATTR_KPARAM_INFO
	.align		4
.L_70:
        /*0048*/ 	.byte	0x04, 0x17
        /*004a*/ 	.short	(.L_72 - .L_71)
.L_71:
        /*004c*/ 	.word	0x00000000
        /*0050*/ 	.short	0x0000
        /*0052*/ 	.short	0x0000
        /*0054*/ 	.byte	0x00, 0xf5, 0x21, 0x00


	//----- nvinfo : EIATTR_SPARSE_MMA_MASK
	.align		4
.L_72:
        /*0058*/ 	.byte	0x03, 0x50
        /*005a*/ 	.short	0x0000


	//----- nvinfo : EIATTR_MAXREG_COUNT
	.align		4
        /*005c*/ 	.byte	0x03, 0x1b
        /*005e*/ 	.short	0x00ff


	//----- nvinfo : EIATTR_MERCURY_ISA_VERSION
	.align		4
        /*0060*/ 	.byte	0x03, 0x5f
        /*0062*/ 	.short	0x0101


	//----- nvinfo : EIATTR_VRC_CTA_INIT_COUNT
	.align		4
        /*0064*/ 	.byte	0x02, 0x4a
	.zero		1
	.zero		1


	//----- nvinfo : EIATTR_EXIT_INSTR_OFFSETS
	.align		4
        /*0068*/ 	.byte	0x04, 0x1c
        /*006a*/ 	.short	(.L_74 - .L_73)


	//   ....[0]....
.L_73:
        /*006c*/ 	.word	0x00000040


	//   ....[1]....
        /*0070*/ 	.word	0x00000360


	//----- nvinfo : EIATTR_CRS_STACK_SIZE
	.align		4
.L_74:
        /*0074*/ 	.byte	0x04, 0x1e
        /*0076*/ 	.short	(.L_76 - .L_75)
.L_75:
        /*0078*/ 	.word	0x00000000


	//----- nvinfo : EIATTR_CBANK_PARAM_SIZE
	.align		4
.L_76:
        /*007c*/ 	.byte	0x03, 0x19
        /*007e*/ 	.short	0x001c


	//----- nvinfo : EIATTR_PARAM_CBANK
	.align		4
        /*0080*/ 	.byte	0x04, 0x0a
        /*0082*/ 	.short	(.L_78 - .L_77)
	.align		4
.L_77:
        /*0084*/ 	.word	index@(.nv.constant0._Z31apply_repetition_penalty_kernelPfPKiiif)
        /*0088*/ 	.short	0x0380
        /*008a*/ 	.short	0x001c


	//----- nvinfo : EIATTR_SW_WAR
	.align		4
.L_78:
        /*008c*/ 	.byte	0x04, 0x36
        /*008e*/ 	.short	(.L_80 - .L_79)
.L_79:
        /*0090*/ 	.word	0x00000008
.L_80:


//--------------------- .nv.info._Z15init_rng_kernelP17curandStateXORWOWy --------------------------
	.section	.nv.info._Z15init_rng_kernelP17curandStateXORWOWy,"",@"SHT_CUDA_INFO"
	.sectionflags	@""
	.align	4


	//----- nvinfo : EIATTR_CUDA_API_VERSION
	.align		4
        /*0000*/ 	.byte	0x04, 0x37
        /*0002*/ 	.short	(.L_82 - .L_81)
.L_81:
        /*0004*/ 	.word	0x00000082


	//----- nvinfo : EIATTR_KPARAM_INFO
	.align		4
.L_82:
        /*0008*/ 	.byte	0x04, 0x17
        /*000a*/ 	.short	(.L_84 - .L_83)
.L_83:
        /*000c*/ 	.word	0x00000000
        /*0010*/ 	.short	0x0001
        /*0012*/ 	.short	0x0008
        /*0014*/ 	.byte	0x00, 0xf0, 0x21, 0x00


	//----- nvinfo : EIATTR_KPARAM_INFO
	.align		4
.L_84:
        /*0018*/ 	.byte	0x04, 0x17
        /*001a*/ 	.short	(.L_86 - .L_85)
.L_85:
        /*001c*/ 	.word	0x00000000
        /*0020*/ 	.short	0x0000
        /*0022*/ 	.short	0x0000
        /*0024*/ 	.byte	0x00, 0xf5, 0x21, 0x00


	//----- nvinfo : EIATTR_SPARSE_MMA_MASK
	.align		4
.L_86:
        /*0028*/ 	.byte	0x03, 0x50
        /*002a*/ 	.short	0x0000


	//----- nvinfo : EIATTR_MAXREG_COUNT
	.align		4
        /*002c*/ 	.byte	0x03, 0x1b
        /*002e*/ 	.short	0x00ff


	//----- nvinfo : EIATTR_MERCURY_ISA_VERSION
	.align		4
        /*0030*/ 	.byte	0x03, 0x5f
        /*0032*/ 	.short	0x0101


	//----- nvinfo : EIATTR_VRC_CTA_INIT_COUNT
	.align		4
        /*0034*/ 	.byte	0x02, 0x4a
	.zero		1
	.zero		1


	//----- nvinfo : EIATTR_EXIT_INSTR_OFFSETS
	.align		4
        /*0038*/ 	.byte	0x04, 0x1c
        /*003a*/ 	.short	(.L_88 - .L_87)


	//   ....[0]....
.L_87:
        /*003c*/ 	.word	0x00000ed0


	//----- nvinfo : EIATTR_CRS_STACK_SIZE
	.align		4
.L_88:
        /*0040*/ 	.byte	0x04, 0x1e
        /*0042*/ 	.short	(.L_90 - .L_89)
.L_89:
        /*0044*/ 	.word	0x00000000


	//----- nvinfo : EIATTR_CBANK_PARAM_SIZE
	.align		4
.L_90:
        /*0048*/ 	.byte	0x03, 0x19
        /*004a*/ 	.short	0x0010


	//----- nvinfo : EIATTR_PARAM_CBANK
	.align		4
        /*004c*/ 	.byte	0x04, 0x0a
        /*004e*/ 	.short	(.L_92 - .L_91)
	.align		4
.L_91:
        /*0050*/ 	.word	index@(.nv.constant0._Z15init_rng_kernelP17curandStateXORWOWy)
        /*0054*/ 	.short	0x0380
        /*0056*/ 	.short	0x0010


	//----- nvinfo : EIATTR_SW_WAR
	.align		4
.L_92:
        /*0058*/ 	.byte	0x04, 0x36
        /*005a*/ 	.short	(.L_94 - .L_93)
.L_93:
        /*005c*/ 	.word	0x00000008
.L_94:


//--------------------- .nv.info._Z20sample_greedy_kernelPiPKfi --------------------------
	.section	.nv.info._Z20sample_greedy_kernelPiPKfi,"",@"SHT_CUDA_INFO"
	.sectionflags	@""
	.align	4


	//----- nvinfo : EIATTR_CUDA_API_VERSION
	.align		4
        /*0000*/ 	.byte	0x04, 0x37
        /*0002*/ 	.short	(.L_96 - .L_95)
.L_95:
        /*0004*/ 	.word	0x00000082


	//----- nvinfo : EIATTR_KPARAM_INFO
	.align		4
.L_96:
        /*0008*/ 	.byte	0x04, 0x17
        /*000a*/ 	.short	(.L_98 - .L_97)
.L_97:
        /*000c*/ 	.word	0x00000000
        /*0010*/ 	.short	0x0002
        /*0012*/ 	.short	0x0010
        /*0014*/ 	.byte	0x00, 0xf0, 0x11, 0x00


	//----- nvinfo : EIATTR_KPARAM_INFO
	.align		4
.L_98:
        /*0018*/ 	.byte	0x04, 0x17
        /*001a*/ 	.short	(.L_100 - .L_99)
.L_99:
        /*001c*/ 	.word	0x00000000
        /*0020*/ 	.short	0x0001
        /*0022*/ 	.short	0x0008
        /*0024*/ 	.byte	0x00, 0xf5, 0x21, 0x00


	//----- nvinfo : EIATTR_KPARAM_INFO
	.align		4
.L_100:
        /*0028*/ 	.byte	0x04, 0x17
        /*002a*/ 	.short	(.L_102 - .L_101)
.L_101:
        /*002c*/ 	.word	0x00000000
        /*0030*/ 	.short	0x0000
        /*0032*/ 	.short	0x0000
        /*0034*/ 	.byte	0x00, 0xf5, 0x21, 0x00


	//----- nvinfo : EIATTR_SPARSE_MMA_MASK
	.align		4
.L_102:
        /*0038*/ 	.byte	0x03, 0x50
        /*003a*/ 	.short	0x0000


	//----- nvinfo : EIATTR_MAXREG_COUNT
	.align		4
        /*003c*/ 	.byte	0x03, 0x1b
        /*003e*/ 	.short	0x00ff


	//----- nvinfo : EIATTR_NUM_BARRIERS
	.align		4
        /*0040*/ 	.byte	0x02, 0x4c
        /*0042*/ 	.byte	0x01
	.zero		1


	//----- nvinfo : EIATTR_MERCURY_ISA_VERSION
	.align		4
        /*0044*/ 	.byte	0x03, 0x5f
        /*0046*/ 	.short	0x0101


	//----- nvinfo : EIATTR_COOP_GROUP_MASK_REGIDS
	.align		4
        /*0048*/ 	.byte	0x04, 0x29
        /*004a*/ 	.short	(.L_104 - .L_103)


	//   ....[0]....
.L_103:
        /*004c*/ 	.word	0xffffffff


	//   ....[1]....
        /*0050*/ 	.word	0xffffffff


	//   ....[2]....
        /*0054*/ 	.word	0xffffffff


	//   ....[3]....
        /*0058*/ 	.word	0xffffffff


	//   ....[4]....
        /*005c*/ 	.word	0xffffffff


	//   ....[5]....
        /*0060*/ 	.word	0xffffffff


	//   ....[6]....
        /*0064*/ 	.word	0xffffffff


	//   ....[7]....
        /*0068*/ 	.word	0xffffffff


	//   ....[8]....
        /*006c*/ 	.word	0xffffffff


	//   ....[9]....
        /*0070*/ 	.word	0xffffffff


	//   ....[10]....
        /*0074*/ 	.word	0xffffffff


	//   ....[11]....
        /*0078*/ 	.word	0xffffffff


	//----- nvinfo : EIATTR_COOP_GROUP_INSTR_OFFSETS
	.align		4
.L_104:
        /*007c*/ 	.byte	0x04, 0x28
        /*007e*/ 	.short	(.L_106 - .L_105)


	//   ....[0]....
.L_105:
        /*0080*/ 	.word	0x000001d0


	//   ....[1]....
        /*0084*/ 	.word	0x000001f0


	//   ....[2]....
        /*0088*/ 	.word	0x00000260


	//   ....[3]....
        /*008c*/ 	.word	0x00000270


	//   ....[4]....
        /*0090*/ 	.word	0x000002c0


	//   ....[5]....
        /*0094*/ 	.word	0x000002d0


	//   ....[6]....
        /*0098*/ 	.word	0x00000320


	//   ....[7]....
        /*009c*/ 	.word	0x00000340


	//   ....[8]....
        /*00a0*/ 	.word	0x000003a0


	//   ....[9]....
        /*00a4*/ 	.word	0x000003c0


	//   ....[10]....
        /*00a8*/ 	.word	0x000004f0


	//   ....[11]....
        /*00ac*/ 	.word	0x00000520


	//----- nvinfo : EIATTR_VRC_CTA_INIT_COUNT
	.align		4
.L_106:
        /*00b0*/ 	.byte	0x02, 0x4a
	.zero		1
	.zero		1


	//----- nvinfo : EIATTR_EXIT_INSTR_OFFSETS
	.align		4
        /*00b4*/ 	.byte	0x04, 0x1c
        /*00b6*/ 	.short	(.L_108 - .L_107)


	//   ....[0]....
.L_107:
        /*00b8*/ 	.word	0x00000430


	//   ....[1]....
        /*00bc*/ 	.word	0x00000580


	//   ....[2]....
        /*00c0*/ 	.word	0x000005c0


	//----- nvinfo : EIATTR_CRS_STACK_SIZE
	.align		4
.L_108:
        /*00c4*/ 	.byte	0x04, 0x1e
        /*00c6*/ 	.short	(.L_110 - .L_109)
.L_109:
        /*00c8*/ 	.word	0x00000000


	//----- nvinfo : EIATTR_CBANK_PARAM_SIZE
	.align		4
.L_110:
        /*00cc*/ 	.byte	0x03, 0x19
        /*00ce*/ 	.short	0x0014


	//----- nvinfo : EIATTR_PARAM_CBANK
	.align		4
        /*00d0*/ 	.byte	0x04, 0x0a
        /*00d2*/ 	.short	(.L_112 - .L_111)
	.align		4
.L_111:
        /*00d4*/ 	.word	index@(.nv.constant0._Z20sample_greedy_kernelPiPKfi)
        /*00d8*/ 	.short	0x0380
        /*00da*/ 	.short	0x0014


	//----- nvinfo : EIATTR_SW_WAR
	.align		4
.L_112:
        /*00dc*/ 	.byte	0x04, 0x36
        /*00de*/ 	.short	(.L_114 - .L_113)
.L_113:
        /*00e0*/ 	.word	0x00000008
.L_114:


//--------------------- .nv.info._Z28sample_top_p_parallel_kernelPiPfifP17curandStateXORWOW --------------------------
	.section	.nv.info._Z28sample_top_p_parallel_kernelPiPfifP17curandStateXORWOW,"",@"SHT_CUDA_INFO"
	.sectionflags	@""
	.align	4


	//----- nvinfo : EIATTR_CUDA_API_VERSION
	.align		4
        /*0000*/ 	.byte	0x04, 0x37
        /*0002*/ 	.short	(.L_116 - .L_115)
.L_115:
        /*0004*/ 	.word	0x00000082


	//----- nvinfo : EIATTR_KPARAM_INFO
	.align		4
.L_116:
        /*0008*/ 	.byte	0x04, 0x17
        /*000a*/ 	.short	(.L_118 - .L_117)
.L_117:
        /*000c*/ 	.word	0x00000000
        /*0010*/ 	.short	0x0004
        /*0012*/ 	.short	0x0018
        /*0014*/ 	.byte	0x00, 0xf5, 0x21, 0x00


	//----- nvinfo : EIATTR_KPARAM_INFO
	.align		4
.L_118:
        /*0018*/ 	.byte	0x04, 0x17
        /*001a*/ 	.short	(.L_120 - .L_119)
.L_119:
        /*001c*/ 	.word	0x00000000
        /*0020*/ 	.short	0x0003
        /*0022*/ 	.short	0x0014
        /*0024*/ 	.byte	0x00, 0xf0, 0x11, 0x00


	//----- nvinfo : EIATTR_KPARAM_INFO
	.align		4
.L_120:
        /*0028*/ 	.byte	0x04, 0x17
        /*002a*/ 	.short	(.L_122 - .L_121)
.L_121:
        /*002c*/ 	.word	0x00000000
        /*0030*/ 	.short	0x0002
        /*0032*/ 	.short	0x0010
        /*0034*/ 	.byte	0x00, 0xf0, 0x11, 0x00


	//----- nvinfo : EIATTR_KPARAM_INFO
	.align		4
.L_122:
        /*0038*/ 	.byte	0x04, 0x17
        /*003a*/ 	.short	(.L_124 - .L_123)
.L_123:
        /*003c*/ 	.word	0x00000000
        /*0040*/ 	.short	0x0001
        /*0042*/ 	.short	0x0008
        /*0044*/ 	.byte	0x00, 0xf5, 0x21, 0x00


	//----- nvinfo : EIATTR_KPARAM_INFO
	.align		4
.L_124:
        /*0048*/ 	.byte	0x04, 0x17
        /*004a*/ 	.short	(.L_126 - .L_125)
.L_125:
        /*004c*/ 	.word	0x00000000
        /*0050*/ 	.short	0x0000
        /*0052*/ 	.short	0x0000
        /*0054*/ 	.byte	0x00, 0xf5, 0x21, 0x00


	//----- nvinfo : EIATTR_SPARSE_MMA_MASK
	.align		4
.L_126:
        /*0058*/ 	.byte	0x03, 0x50
        /*005a*/ 	.short	0x0000


	//----- nvinfo : EIATTR_MAXREG_COUNT
	.align		4
        /*005c*/ 	.byte	0x03, 0x1b
        /*005e*/ 	.short	0x00ff


	//----- nvinfo : EIATTR_NUM_BARRIERS
	.align		4
        /*0060*/ 	.byte	0x02, 0x4c
        /*0062*/ 	.byte	0x01
	.zero		1


	//----- nvinfo : EIATTR_MERCURY_ISA_VERSION
	.align		4
        /*0064*/ 	.byte	0x03, 0x5f
        /*0066*/ 	.short	0x0101


	//----- nvinfo : EIATTR_VRC_CTA_INIT_COUNT
	.align		4
        /*0068*/ 	.byte	0x02, 0x4a
	.zero		1
	.zero		1


	//----- nvinfo : EIATTR_EXIT_INSTR_OFFSETS
	.align		4
        /*006c*/ 	.byte	0x04, 0x1c
        /*006e*/ 	.short	(.L_128 - .L_127)


	//   ....[0]....
.L_127:
        /*0070*/ 	.word	0x00000040


	//   ....[1]....
        /*0074*/ 	.word	0x000003f0


	//----- nvinfo : EIATTR_CBANK_PARAM_SIZE
	.align		4
.L_128:
        /*0078*/ 	.byte	0x03, 0x19
        /*007a*/ 	.short	0x0020


	//----- nvinfo : EIATTR_PARAM_CBANK
	.align		4
        /*007c*/ 	.byte	0x04, 0x0a
        /*007e*/ 	.short	(.L_130 - .L_129)
	.align		4
.L_129:
        /*0080*/ 	.word	index@(.nv.constant0._Z28sample_top_p_parallel_kernelPiPfifP17curandStateXORWOW)
        /*0084*/ 	.short	0x0380
        /*0086*/ 	.short	0x0020


	//----- nvinfo : EIATTR_SW_WAR
	.align		4
.L_130:
        /*0088*/ 	.byte	0x04, 0x36
        /*008a*/ 	.short	(.L_132 - .L_131)
.L_131:
        /*008c*/ 	.word	0x00000008
.L_132:


//--------------------- .nv.info._Z19sample_top_p_kernelPiPKfifP17curandStateXORWOW --------------------------
	.section	.nv.info._Z19sample_top_p_kernelPiPKfifP17curandStateXORWOW,"",@"SHT_CUDA_INFO"
	.sectionflags	@""
	.align	4


	//----- nvinfo : EIATTR_CUDA_API_VERSION
	.align		4
        /*0000*/ 	.byte	0x04, 0x37
        /*0002*/ 	.short	(.L_134 - .L_133)
.L_133:
        /*0004*/ 	.word	0x00000082


	//----- nvinfo : EIATTR_KPARAM_INFO
	.align		4
.L_134:
        /*0008*/ 	.byte	0x04, 0x17
        /*000a*/ 	.short	(.L_136 - .L_135)
.L_135:
        /*000c*/ 	.word	0x00000000
        /*0010*/ 	.short	0x0004
        /*0012*/ 	.short	0x0018
        /*0014*/ 	.byte	0x00, 0xf5, 0x21, 0x00


	//----- nvinfo : EIATTR_KPARAM_INFO
	.align		4
.L_136:
        /*0018*/ 	.byte	0x04, 0x17
        /*001a*/ 	.short	(.L_138 - .L_137)
.L_137:
        /*001c*/ 	.word	0x00000000
        /*0020*/ 	.short	0x0003
        /*0022*/ 	.short	0x0014
        /*0024*/ 	.byte	0x00, 0xf0, 0x11, 0x00


	//----- nvinfo : EIATTR_KPARAM_INFO
	.align		4
.L_138:
        /*0028*/ 	.byte	0x04, 0x17
        /*002a*/ 	.short	(.L_140 - .L_139)
.L_139:
        /*002c*/ 	.word	0x00000000
        /*0030*/ 	.short	0x0002
        /*0032*/ 	.short	0x0010
        /*0034*/ 	.byte	0x00, 0xf0, 0x11, 0x00


	//----- nvinfo : EIATTR_KPARAM_INFO
	.align		4
.L_140:
        /*0038*/ 	.byte	0x04, 0x17
        /*003a*/ 	.short	(.L_142 - .L_141)
.L_141:
        /*003c*/ 	.word	0x00000000
        /*0040*/ 	.short	0x0001
        /*0042*/ 	.short	0x0008
        /*0044*/ 	.byte	0x00, 0xf5, 0x21, 0x00


	//----- nvinfo : EIATTR_KPARAM_INFO
	.align		4
.L_142:
        /*0048*/ 	.byte	0x04, 0x17
        /*004a*/ 	.short	(.L_144 - .L_143)
.L_143:
        /*004c*/ 	.word	0x00000000
        /*0050*/ 	.short	0x0000
        /*0052*/ 	.short	0x0000
        /*0054*/ 	.byte	0x00, 0xf5, 0x21, 0x00


	//----- nvinfo : EIATTR_SPARSE_MMA_MASK
	.align		4
.L_144:
        /*0058*/ 	.byte	0x03, 0x50
        /*005a*/ 	.short	0x0000


	//----- nvinfo : EIATTR_MAXREG_COUNT
	.align		4
        /*005c*/ 	.byte	0x03, 0x1b
        /*005e*/ 	.short	0x00ff


	//----- nvinfo : EIATTR_MERCURY_ISA_VERSION
	.align		4
        /*0060*/ 	.byte	0x03, 0x5f
        /*0062*/ 	.short	0x0101


	//----- nvinfo : EIATTR_VRC_CTA_INIT_COUNT
	.align		4
        /*0064*/ 	.byte	0x02, 0x4a
	.zero		1
	.zero		1


	//----- nvinfo : EIATTR_EXIT_INSTR_OFFSETS
	.align		4
        /*0068*/ 	.byte	0x04, 0x1c
        /*006a*/ 	.short	(.L_146 - .L_145)


	//   ....[0]....
.L_145:
        /*006c*/ 	.word	0x00000030


	//   ....[1]....
        /*0070*/ 	.word	0x000004a0


	//----- nvinfo : EIATTR_CBANK_PARAM_SIZE
	.align		4
.L_146:
        /*0074*/ 	.byte	0x03, 0x19
        /*0076*/ 	.short	0x0020


	//----- nvinfo : EIATTR_PARAM_CBANK
	.align		4
        /*0078*/ 	.byte	0x04, 0x0a
        /*007a*/ 	.short	(.L_148 - .L_147)
	.align		4
.L_147:
        /*007c*/ 	.word	index@(.nv.constant0._Z19sample_top_p_kernelPiPKfifP17curandStateXORWOW)
        /*0080*/ 	.short	0x0380
        /*0082*/ 	.short	0x0020


	//----- nvinfo : EIATTR_SW_WAR
	.align		4
.L_148:
        /*0084*/ 	.byte	0x04, 0x36
        /*0086*/ 	.short	(.L_150 - .L_149)
.L_149:
        /*0088*/ 	.word	0x00000008
.L_150:


//--------------------- .nv.info._Z18apply_top_k_kernelPfiiS_ --------------------------
	.section	.nv.info._Z18apply_top_k_kernelPfiiS_,"",@"SHT_CUDA_INFO"
	.sectionflags	@""
	.align	4


	//----- nvinfo : EIATTR_CUDA_API_VERSION
	.align		4
        /*0000*/ 	.byte	0x04, 0x37
        /*0002*/ 	.short	(.L_152 - .L_151)
.L_151:
        /*0004*/ 	.word	0x00000082


	//----- nvinfo : EIATTR_KPARAM_INFO
	.align		4
.L_152:
        /*0008*/ 	.byte	0x04, 0x17
        /*000a*/ 	.short	(.L_154 - .L_153)
.L_153:
        /*000c*/ 	.word	0x00000000
        /*0010*/ 	.short	0x0003
        /*0012*/ 	.short	0x0010
        /*0014*/ 	.byte	0x00, 0xf5, 0x21, 0x00


	//----- nvinfo : EIATTR_KPARAM_INFO
	.align		4
.L_154:
        /*0018*/ 	.byte	0x04, 0x17
        /*001a*/ 	.short	(.L_156 - .L_155)
.L_155:
        /*001c*/ 	.word	0x00000000
        /*0020*/ 	.short	0x0002
        /*0022*/ 	.short	0x000c
        /*0024*/ 	.byte	0x00, 0xf0, 0x11, 0x00


	//----- nvinfo : EIATTR_KPARAM_INFO
	.align		4
.L_156:
        /*0028*/ 	.byte	0x04, 0x17
        /*002a*/ 	.short	(.L_158 - .L_157)
.L_157:
        /*002c*/ 	.word	0x00000000
        /*0030*/ 	.short	0x0001
        /*0032*/ 	.short	0x0008
        /*0034*/ 	.byte	0x00, 0xf0, 0x11, 0x00


	//----- nvinfo : EIATTR_KPARAM_INFO
	.align		4
.L_158:
        /*0038*/ 	.byte	0x04, 0x17
        /*003a*/ 	.short	(.L_160 - .L_159)
.L_159:
        /*003c*/ 	.word	0x00000000
        /*0040*/ 	.short	0x0000
        /*0042*/ 	.short	0x0000
        /*0044*/ 	.byte	0x00, 0xf5, 0x21, 0x00


	//----- nvinfo : EIATTR_SPARSE_MMA_MASK
	.align		4
.L_160:
        /*0048*/ 	.byte	0x03, 0x50
        /*004a*/ 	.short	0x0000


	//----- nvinfo : EIATTR_MAXREG_COUNT
	.align		4
        /*004c*/ 	.byte	0x03, 0x1b
        /*004e*/ 	.short	0x00ff


	//----- nvinfo : EIATTR_NUM_BARRIERS
	.align		4
        /*0050*/ 	.byte	0x02, 0x4c
        /*0052*/ 	.byte	0x01
	.zero		1


	//----- nvinfo : EIATTR_MERCURY_ISA_VERSION
	.align		4
        /*0054*/ 	.byte	0x03, 0x5f
        /*0056*/ 	.short	0x0101


	//----- nvinfo : EIATTR_UNUSED_LOAD_BYTE_OFFSET
	.align		4
        /*0058*/ 	.byte	0x04, 0x44
        /*005a*/ 	.short	(.L_162 - .L_161)


	//   ....[0]....
.L_161:
        /*005c*/ 	.word	0x00000ca0
        /*0060*/ 	.word	0x00000fff


	//----- nvinfo : EIATTR_COOP_GROUP_MASK_REGIDS
	.align		4
.L_162:
        /*0064*/ 	.byte	0x04, 0x29
        /*0066*/ 	.short	(.L_164 - .L_163)


	//   ....[0]....
.L_163:
        /*0068*/ 	.word	0xffffffff


	//   ....[1]....
        /*006c*/ 	.word	0xffffffff


	//   ....[2]....
        /*0070*/ 	.word	0xffffffff


	//   ....[3]....
        /*0074*/ 	.word	0xffffffff


	//   ....[4]....
        /*0078*/ 	.word	0xffffffff


	//   ....[5]....
        /*007c*/ 	.word	0xffffffff


	//   ....[6]....
        /*0080*/ 	.word	0xffffffff


	//   ....[7]....
        /*0084*/ 	.word	0xffffffff


	//   ....[8]....
        /*0088*/ 	.word	0xffffffff


	//   ....[9]....
        /*008c*/ 	.word	0xffffffff


	//   ....[10]....
        /*0090*/ 	.word	0xffffffff


	//   ....[11]....
        /*0094*/ 	.word	0xffffffff


	//   ....[12]....
        /*0098*/ 	.word	0xffffffff


	//   ....[13]....
        /*009c*/ 	.word	0xffffffff


	//   ....[14]....
        /*00a0*/ 	.word	0xffffffff


	//   ....[15]....
        /*00a4*/ 	.word	0x0500000b


	//   ....[16]....
        /*00a8*/ 	.word	0x0500000b


	//   ....[17]....
        /*00ac*/ 	.word	0x0500000b


	//   ....[18]....
        /*00b0*/ 	.word	0x0500000b


	//   ....[19]....
        /*00b4*/ 	.word	0x0500000b


	//----- nvinfo : EIATTR_COOP_GROUP_INSTR_OFFSETS
	.align		4
.L_164:
        /*00b8*/ 	.byte	0x04, 0x28
        /*00ba*/ 	.short	(.L_166 - .L_165)


	//   ....[0]....
.L_165:
        /*00bc*/ 	.word	0x00000160


	//   ....[1]....
        /*00c0*/ 	.word	0x000001b0


	//   ....[2]....
        /*00c4*/ 	.word	0x000001e0


	//   ....[3]....
        /*00c8*/ 	.word	0x00000220


	//   ....[4]....
        /*00cc*/ 	.word	0x00000270


	//   ....[5]....
        /*00d0*/ 	.word	0x00000330


	//   ....[6]....
        /*00d4*/ 	.word	0x00000350


	//   ....[7]....
        /*00d8*/ 	.word	0x00000370


	//   ....[8]....
        /*00dc*/ 	.word	0x00000390


	//   ....[9]....
        /*00e0*/ 	.word	0x000003b0


	//   ....[10]....
        /*00e4*/ 	.word	0x00000650


	//   ....[11]....
        /*00e8*/ 	.word	0x00000690


	//   ....[12]....
        /*00ec*/ 	.word	0x000006b0


	//   ....[13]....
        /*00f0*/ 	.word	0x000006d0


	//   ....[14]....
        /*00f4*/ 	.word	0x000006f0


	//   ....[15]....
        /*00f8*/ 	.word	0x00000fc0


	//   ....[16]....
        /*00fc*/ 	.word	0x00001030


	//   ....[17]....
        /*0100*/ 	.word	0x000010a0


	//   ....[18]....
        /*0104*/ 	.word	0x00001110


	//   ....[19]....
        /*0108*/ 	.word	0x00001180


	//----- nvinfo : EIATTR_VRC_CTA_INIT_COUNT
	.align		4
.L_166:
        /*010c*/ 	.byte	0x02, 0x4a
	.zero		1
	.zero		1


	//----- nvinfo : EIATTR_EXIT_INSTR_OFFSETS
	.align		4
        /*0110*/ 	.byte	0x04, 0x1c
        /*0112*/ 	.short	(.L_168 - .L_167)


	//   ....[0]....
.L_167:
        /*0114*/ 	.word	0x00000ee0


	//   ....[1]....
        /*0118*/ 	.word	0x00000f70


	//----- nvinfo : EIATTR_CRS_STACK_SIZE
	.align		4
.L_168:
        /*011c*/ 	.byte	0x04, 0x1e
        /*011e*/ 	.short	(.L_170 - .L_169)
.L_169:
        /*0120*/ 	.word	0x00000000


	//----- nvinfo : EIATTR_CBANK_PARAM_SIZE
	.align		4
.L_170:
        /*0124*/ 	.byte	0x03, 0x19
        /*0126*/ 	.short	0x0018


	//----- nvinfo : EIATTR_PARAM_CBANK
	.align		4
        /*0128*/ 	.byte	0x04, 0x0a
        /*012a*/ 	.short	(.L_172 - .L_171)
	.align		4
.L_171:
        /*012c*/ 	.word	index@(.nv.constant0._Z18apply_top_k_kernelPfiiS_)
        /*0130*/ 	.short	0x0380
        /*0132*/ 	.short	0x0018


	//----- nvinfo : EIATTR_SW_WAR
	.align		4
.L_172:
        /*0134*/ 	.byte	0x04, 0x36
        /*0136*/ 	.short	(.L_174 - .L_173)
.L_173:
        /*0138*/ 	.word	0x00000008
.L_174:


//--------------------- .nv.info._Z14softmax_kernelPfi --------------------------
	.section	.nv.info._Z14softmax_kernelPfi,"",@"SHT_CUDA_INFO"
	.sectionflags	@""
	.align	4


	//----- nvinfo : EIATTR_CUDA_API_VERSION
	.align		4
        /*0000*/ 	.byte	0x04, 0x37
        /*0002*/ 	.short	(.L_176 - .L_175)
.L_175:
        /*0004*/ 	.word	0x00000082


	//----- nvinfo : EIATTR_KPARAM_INFO
	.align		4
.L_176:
        /*0008*/ 	.byte	0x04, 0x17
        /*000a*/ 	.short	(.L_178 - .L_177)
.L_177:
        /*000c*/ 	.word	0x00000000
        /*0010*/ 	.short	0x0001
        /*0012*/ 	.short	0x0008
        /*0014*/ 	.byte	0x00, 0xf0, 0x11, 0x00


	//----- nvinfo : EIATTR_KPARAM_INFO
	.align		4
.L_178:
        /*0018*/ 	.byte	0x04, 0x17
        /*001a*/ 	.short	(.L_180 - .L_179)
.L_179:
        /*001c*/ 	.word	0x00000000
        /*0020*/ 	.short	0x0000
        /*0022*/ 	.short	0x0000
        /*0024*/ 	.byte	0x00, 0xf5, 0x21, 0x00


	//----- nvinfo : EIATTR_SPARSE_MMA_MASK
	.align		4
.L_180:
        /*0028*/ 	.byte	0x03, 0x50
        /*002a*/ 	.short	0x0000


	//----- nvinfo : EIATTR_MAXREG_COUNT
	.align		4
        /*002c*/ 	.byte	0x03, 0x1b
        /*002e*/ 	.short	0x00ff


	//----- nvinfo : EIATTR_NUM_BARRIERS
	.align		4
        /*0030*/ 	.byte	0x02, 0x4c
        /*0032*/ 	.byte	0x01
	.zero		1


	//----- nvinfo : EIATTR_MERCURY_ISA_VERSION
	.align		4
        /*0034*/ 	.byte	0x03, 0x5f
        /*0036*/ 	.short	0x0101


	//----- nvinfo : EIATTR_COOP_GROUP_MASK_REGIDS
	.align		4
        /*0038*/ 	.byte	0x04, 0x29
        /*003a*/ 	.short	(.L_182 - .L_181)


	//   ....[0]....
.L_181:
        /*003c*/ 	.word	0xffffffff


	//   ....[1]....
        /*0040*/ 	.word	0xffffffff


	//   ....[2]....
        /*0044*/ 	.word	0xffffffff


	//   ....[3]....
        /*0048*/ 	.word	0xffffffff


	//   ....[4]....
        /*004c*/ 	.word	0xffffffff


	//   ....[5]....
        /*0050*/ 	.word	0xffffffff


	//   ....[6]....
        /*0054*/ 	.word	0xffffffff


	//   ....[7]....
        /*0058*/ 	.word	0xffffffff


	//   ....[8]....
        /*005c*/ 	.word	0xffffffff


	//   ....[9]....
        /*0060*/ 	.word	0xffffffff


	//   ....[10]....
        /*0064*/ 	.word	0xffffffff


	//   ....[11]....
        /*0068*/ 	.word	0xffffffff


	//   ....[12]....
        /*006c*/ 	.word	0xffffffff


	//   ....[13]....
        /*0070*/ 	.word	0xffffffff


	//   ....[14]....
        /*0074*/ 	.word	0xffffffff


	//   ....[15]....
        /*0078*/ 	.word	0xffffffff


	//   ....[16]....
        /*007c*/ 	.word	0xffffffff


	//   ....[17]....
        /*0080*/ 	.word	0xffffffff


	//   ....[18]....
        /*0084*/ 	.word	0xffffffff


	//   ....[19]....
        /*0088*/ 	.word	0xffffffff


	//   ....[20]....
        /*008c*/ 	.word	0x0500000e


	//   ....[21]....
        /*0090*/ 	.word	0x0500000e


	//   ....[22]....
        /*0094*/ 	.word	0x0500000e


	//   ....[23]....
        /*0098*/ 	.word	0x0500000e


	//   ....[24]....
        /*009c*/ 	.word	0x0500000e


	//   ....[25]....
        /*00a0*/ 	.word	0x0500000e


	//   ....[26]....
        /*00a4*/ 	.word	0x0500000e


	//   ....[27]....
        /*00a8*/ 	.word	0x0500000e


	//   ....[28]....
        /*00ac*/ 	.word	0x0500000e


	//   ....[29]....
        /*00b0*/ 	.word	0x0500000e


	//----- nvinfo : EIATTR_COOP_GROUP_INSTR_OFFSETS
	.align		4
.L_182:
        /*00b4*/ 	.byte	0x04, 0x28
        /*00b6*/ 	.short	(.L_184 - .L_183)


	//   ....[0]....
.L_183:
        /*00b8*/ 	.word	0x00000160


	//   ....[1]....
        /*00bc*/ 	.word	0x000001f0


	//   ....[2]....
        /*00c0*/ 	.word	0x00000220


	//   ....[3]....
        /*00c4*/ 	.word	0x00000250


	//   ....[4]....
        /*00c8*/ 	.word	0x00000290


	//   ....[5]....
        /*00cc*/ 	.word	0x00000330


	//   ....[6]....
        /*00d0*/ 	.word	0x00000350


	//   ....[7]....
        /*00d4*/ 	.word	0x00000370


	//   ....[8]....
        /*00d8*/ 	.word	0x00000390


	//   ....[9]....
        /*00dc*/ 	.word	0x000003b0


	//   ....[10]....
        /*00e0*/ 	.word	0x000005c0


	//   ....[11]....
        /*00e4*/ 	.word	0x00000620


	//   ....[12]....
        /*00e8*/ 	.word	0x00000640


	//   ....[13]....
        /*00ec*/ 	.word	0x00000660


	//   ....[14]....
        /*00f0*/ 	.word	0x00000680


	//   ....[15]....
        /*00f4*/ 	.word	0x00000710


	//   ....[16]....
        /*00f8*/ 	.word	0x00000730


	//   ....[17]....
        /*00fc*/ 	.word	0x00000750


	//   ....[18]....
        /*0100*/ 	.word	0x00000770


	//   ....[19]....
        /*0104*/ 	.word	0x00000790


	//   ....[20]....
        /*0108*/ 	.word	0x000009c0


	//   ....[21]....
        /*010c*/ 	.word	0x00000a30


	//   ....[22]....
        /*0110*/ 	.word	0x00000aa0


	//   ....[23]....
        /*0114*/ 	.word	0x00000b10


	//   ....[24]....
        /*0118*/ 	.word	0x00000b80


	//   ....[25]....
        /*011c*/ 	.word	0x00000c00


	//   ....[26]....
        /*0120*/ 	.word	0x00000c70


	//   ....[27]....
        /*0124*/ 	.word	0x00000ce0


	//   ....[28]....
        /*0128*/ 	.word	0x00000d50


	//   ....[29]....
        /*012c*/ 	.word	0x00000dc0


	//----- nvinfo : EIATTR_VRC_CTA_INIT_COUNT
	.align		4
.L_184:
        /*0130*/ 	.byte	0x02, 0x4a
	.zero		1
	.zero		1


	//----- nvinfo : EIATTR_EXIT_INSTR_OFFSETS
	.align		4
        /*0134*/ 	.byte	0x04, 0x1c
        /*0136*/ 	.short	(.L_186 - .L_185)


	//   ....[0]....
.L_185:
        /*0138*/ 	.word	0x00000800


	//   ....[1]....
        /*013c*/ 	.word	0x00000960


	//----- nvinfo : EIATTR_CRS_STACK_SIZE
	.align		4
.L_186:
        /*0140*/ 	.byte	0x04, 0x1e
        /*0142*/ 	.short	(.L_188 - .L_187)
.L_187:
        /*0144*/ 	.word	0x00000000


	//----- nvinfo : EIATTR_CBANK_PARAM_SIZE
	.align		4
.L_188:
        /*0148*/ 	.byte	0x03, 0x19
        /*014a*/ 	.short	0x000c


	//----- nvinfo : EIATTR_PARAM_CBANK
	.align		4
        /*014c*/ 	.byte	0x04, 0x0a
        /*014e*/ 	.short	(.L_190 - .L_189)
	.align		4
.L_189:
        /*0150*/ 	.word	index@(.nv.constant0._Z14softmax_kernelPfi)
        /*0154*/ 	.short	0x0380
        /*0156*/ 	.short	0x000c


	//----- nvinfo : EIATTR_SW_WAR
	.align		4
.L_190:
        /*0158*/ 	.byte	0x04, 0x36
        /*015a*/ 	.short	(.L_192 - .L_191)
.L_191:
        /*015c*/ 	.word	0x00000008
.L_192:


//--------------------- .nv.info._Z24apply_temperature_kernelPfif --------------------------
	.section	.nv.info._Z24apply_temperature_kernelPfif,"",@"SHT_CUDA_INFO"
	.sectionflags	@""
	.align	4


	//----- nvinfo : EIATTR_CUDA_API_VERSION
	.align		4
        /*0000*/ 	.byte	0x04, 0x37
        /*0002*/ 	.short	(.L_194 - .L_193)
.L_193:
        /*0004*/ 	.word	0x00000082


	//----- nvinfo : EIATTR_KPARAM_INFO
	.align		4
.L_194:
        /*0008*/ 	.byte	0x04, 0x17
        /*000a*/ 	.short	(.L_196 - .L_195)
.L_195:
        /*000c*/ 	.word	0x00000000
        /*0010*/ 	.short	0x0002
        /*0012*/ 	.short	0x000c
        /*0014*/ 	.byte	0x00, 0xf0, 0x11, 0x00


	//----- nvinfo : EIATTR_KPARAM_INFO
	.align		4
.L_196:
        /*0018*/ 	.byte	0x04, 0x17
        /*001a*/ 	.short	(.L_198 - .L_197)
.L_197:
        /*001c*/ 	.word	0x00000000
        /*0020*/ 	.short	0x0001
        /*0022*/ 	.short	0x0008
        /*0024*/ 	.byte	0x00, 0xf0, 0x11, 0x00


	//----- nvinfo : EIATTR_KPARAM_INFO
	.align		4
.L_198:
        /*0028*/ 	.byte	0x04, 0x17
        /*002a*/ 	.short	(.L_200 - .L_199)
.L_199:
        /*002c*/ 	.word	0x00000000
        /*0030*/ 	.short	0x0000
        /*0032*/ 	.short	0x0000
        /*0034*/ 	.byte	0x00, 0xf5, 0x21, 0x00


	//----- nvinfo : EIATTR_SPARSE_MMA_MASK
	.align		4
.L_200:
        /*0038*/ 	.byte	0x03, 0x50
        /*003a*/ 	.short	0x0000


	//----- nvinfo : EIATTR_MAXREG_COUNT
	.align		4
        /*003c*/ 	.byte	0x03, 0x1b
        /*003e*/ 	.short	0x00ff


	//----- nvinfo : EIATTR_MERCURY_ISA_VERSION
	.align		4
        /*0040*/ 	.byte	0x03, 0x5f
        /*0042*/ 	.short	0x0101


	//----- nvinfo : EIATTR_VRC_CTA_INIT_COUNT
	.align		4
        /*0044*/ 	.byte	0x02, 0x4a
	.zero		1
	.zero		1


	//----- nvinfo : EIATTR_EXIT_INSTR_OFFSETS
	.align		4
        /*0048*/ 	.byte	0x04, 0x1c
        /*004a*/ 	.short	(.L_202 - .L_201)


	//   ....[0]....
.L_201:
        /*004c*/ 	.word	0x00000070


	//   ....[1]....
        /*0050*/ 	.word	0x00000110


	//----- nvinfo : EIATTR_CBANK_PARAM_SIZE
	.align		4
.L_202:
        /*0054*/ 	.byte	0x03, 0x19
        /*0056*/ 	.short	0x0010


	//----- nvinfo : EIATTR_PARAM_CBANK
	.align		4
        /*0058*/ 	.byte	0x04, 0x0a
        /*005a*/ 	.short	(.L_204 - .L_203)
	.align		4
.L_203:
        /*005c*/ 	.word	index@(.nv.constant0._Z24apply_temperature_kernelPfif)
        /*0060*/ 	.short	0x0380
        /*0062*/ 	.short	0x0010


	//----- nvinfo : EIATTR_SW_WAR
	.align		4
.L_204:
        /*0064*/ 	.byte	0x04, 0x36
        /*0066*/ 	.short	(.L_206 - .L_205)
.L_205:
        /*0068*/ 	.word	0x00000008
.L_206:


//--------------------- .nv.callgraph             --------------------------
	.section	.nv.callgraph,"",@"SHT_CUDA_CALLGRAPH"
	.align	4
	.sectionentsize	8
	.align		4
        /*0000*/ 	.word	0x00000000
	.align		4
        /*0004*/ 	.word	0xffffffff
	.align		4
        /*0008*/ 	.word	0x00000000
	.align		4
        /*000c*/ 	.word	0xfffffffe
	.align		4
        /*0010*/ 	.word	0x00000000
	.align		4
        /*0014*/ 	.word	0xfffffffd
	.align		4
        /*0018*/ 	.word	0x00000000
	.align		4
        /*001c*/ 	.word	0xfffffffc


//--------------------- .nv.constant4             --------------------------
	.section	.nv.constant4,"a",@progbits
	.align	8
	.align		8
.nv.constant4:
        /*0000*/ 	.dword	precalc_xorwow_matrix
	.align		8
        /*0008*/ 	.dword	precalc_xorwow_offset_matrix
	.align		8
        /*0010*/ 	.dword	mrg32k3aM1
	.align		8
        /*0018*/ 	.dword	mrg32k3aM2
	.align		8
        /*0020*/ 	.dword	mrg32k3aM1SubSeq
	.align		8
        /*0028*/ 	.dword	mrg32k3aM2SubSeq
	.align		8
        /*0030*/ 	.dword	mrg32k3aM1Seq
	.align		8
        /*0038*/ 	.dword	mrg32k3aM2Seq


//--------------------- .nv.constant3             --------------------------
	.section	.nv.constant3,"a",@progbits
	.align	8
.nv.constant3:
	.type		__cr_lgamma_table,@object
	.size		__cr_lgamma_table,(.L_8 - __cr_lgamma_table)
__cr_lgamma_table:
        /*0000*/ 	.byte	0x00, 0x00, 0x00, 0x00, 0x00, 0x00, 0x00, 0x00, 0x00, 0x00, 0x00, 0x00, 0x00, 0x00, 0x00, 0x00
        /*0010*/ 	.byte	0xef, 0x39, 0xfa, 0xfe, 0x42, 0x2e, 0xe6, 0x3f, 0x02, 0x20, 0x2a, 0xfa, 0x0b, 0xab, 0xfc, 0x3f
        /*0020*/ 	.byte	0xf9, 0x2c, 0x92, 0x7c, 0xa7, 0x6c, 0x09, 0x40, 0xc9, 0x79, 0x44, 0x3c, 0x64, 0x26, 0x13, 0x40
        /*0030*/ 	.byte	0xca, 0x01, 0xcf, 0x3a, 0x27, 0x51, 0x1a, 0x40, 0x30, 0xcc, 0x2d, 0xf3, 0xe1, 0x0c, 0x21, 0x40
        /*0040*/ 	.byte	0x0d, 0xb7, 0xfc, 0x82, 0x8e, 0x35, 0x25, 0x40
.L_8:


//--------------------- .text._Z31apply_repetition_penalty_kernelPfPKiiif --------------------------
	.section	.text._Z31apply_repetition_penalty_kernelPfPKiiif,"ax",@progbits
	.align	128
        .global         _Z31apply_repetition_penalty_kernelPfPKiiif
        .type           _Z31apply_repetition_penalty_kernelPfPKiiif,@function
        .size           _Z31apply_repetition_penalty_kernelPfPKiiif,(.L_x_95 - _Z31apply_repetition_penalty_kernelPfPKiiif)
        .other          _Z31apply_repetition_penalty_kernelPfPKiiif,@"STO_CUDA_ENTRY STV_DEFAULT"
_Z31apply_repetition_penalty_kernelPfPKiiif:
.text._Z31apply_repetition_penalty_kernelPfPKiiif:
[----:B------:R-:W-:Y:S01]  /*0000*/  LDC R1, c[0x0][0x37c] ;  /* 0x0000df00ff017b82 */ /* 0x000fe20000000800 */
[----:B------:R-:W0:Y:S01]  /*0010*/  S2R R2, SR_TID.X ;  /* 0x0000000000027919 */ /* 0x000e220000002100 */
[----:B------:R-:W0:Y:S02]  /*0020*/  LDCU UR5, c[0x0][0x394] ;  /* 0x00007280ff0577ac */ /* 0x000e240008000800 */
[----:B0-----:R-:W-:-:S13]  /*0030*/  ISETP.GE.AND P0, PT, R2, UR5, PT ;  /* 0x0000000502007c0c */ /* 0x001fda000bf06270 */
[----:B------:R-:W-:Y:S05]  /*0040*/  @P0 EXIT ;  /* 0x000000000000094d */ /* 0x000fea0003800000 */
[----:B------:R-:W0:Y:S01]  /*0050*/  S2R R6, SR_CTAID.X ;  /* 0x0000000000067919 */ /* 0x000e220000002500 */
[----:B------:R-:W1:Y:S01]  /*0060*/  LDC R7, c[0x0][0x398] ;  /* 0x0000e600ff077b82 */ /* 0x000e620000000800 */
[----:B------:R-:W2:Y:S01]  /*0070*/  LDCU UR8, c[0x0][0x390] ;  /* 0x00007200ff0877ac */ /* 0x000ea20008000800 */
[----:B------:R-:W3:Y:S01]  /*0080*/  LDCU UR4, c[0x0][0x360] ;  /* 0x00006c00ff0477ac */ /* 0x000ee20008000800 */
[----:B------:R-:W4:Y:S01]  /*0090*/  LDCU.64 UR6, c[0x0][0x358] ;  /* 0x00006b00ff0677ac */ /* 0x000f220008000a00 */
[----:B------:R-:W0:Y:S01]  /*00a0*/  LDCU UR9, c[0x0][0x398] ;  /* 0x00007300ff0977ac */ /* 0x000e220008000800 */
[----:B------:R-:W0:Y:S01]  /*00b0*/  LDCU.64 UR10, c[0x0][0x388] ;  /* 0x00007100ff0a77ac */ /* 0x000e220008000a00 */
[----:B------:R-:W0:Y:S01]  /*00c0*/  LDCU.64 UR14, c[0x0][0x390] ;  /* 0x00007200ff0e77ac */ /* 0x000e220008000a00 */
[----:B------:R-:W0:Y:S02]  /*00d0*/  LDCU.64 UR12, c[0x0][0x380] ;  /* 0x00007000ff0c77ac */ /* 0x000e240008000a00 */
[----:B0-----:R-:W-:-:S02]  /*00e0*/  IMAD R9, R6, UR5, RZ ;  /* 0x0000000506097c24 */ /* 0x001fc4000f8e02ff */
[----:B--234-:R-:W-:-:S07]  /*00f0*/  IMAD R6, R6, UR8, RZ ;  /* 0x0000000806067c24 */ /* 0x01cfce000f8e02ff */
.L_x_5:
[----:B------:R-:W-:Y:S02]  /*0100*/  SHF.R.S32.HI R0, RZ, 0x1f, R2 ;  /* 0x0000001fff007819 */ /* 0x000fe40000011402 */
[----:B0-2---:R-:W-:-:S04]  /*0110*/  IADD3 R3, P0, PT, R9, R2, RZ ;  /* 0x0000000209037210 */ /* 0x005fc80007f1e0ff */
[----:B------:R-:W-:Y:S02]  /*0120*/  LEA.HI.X.SX32 R0, R9, R0, 0x1, P0 ;  /* 0x0000000009007211 */ /* 0x000fe400000f0eff */
[----:B------:R-:W-:-:S04]  /*0130*/  LEA R4, P0, R3, UR10, 0x2 ;  /* 0x0000000a03047c11 */ /* 0x000fc8000f8010ff */
[----:B------:R-:W-:-:S06]  /*0140*/  LEA.HI.X R5, R3, UR11, R0, 0x2, P0 ;  /* 0x0000000b03057c11 */ /* 0x000fcc00080f1400 */
[----:B------:R-:W2:Y:S01]  /*0150*/  LDG.E.CONSTANT R5, desc[UR6][R4.64] ;  /* 0x0000000604057981 */ /* 0x000ea2000c1e9900 */
[----:B------:R-:W-:Y:S01]  /*0160*/  VIADD R2, R2, UR4 ;  /* 0x0000000402027c36 */ /* 0x000fe20008000000 */
[----:B------:R-:W-:Y:S04]  /*0170*/  BSSY.RECONVERGENT B0, `(.L_x_0) ;  /* 0x000001d000007945 */ /* 0x000fe80003800200 */
[----:B------:R-:W-:Y:S02]  /*0180*/  ISETP.GE.AND P2, PT, R2, UR15, PT ;  /* 0x0000000f02007c0c */ /* 0x000fe4000bf46270 */
[----:B--2---:R-:W-:-:S04]  /*0190*/  ISETP.GE.AND P0, PT, R5, UR14, PT ;  /* 0x0000000e05007c0c */ /* 0x004fc8000bf06270 */
[----:B------:R-:W-:-:S13]  /*01a0*/  ISETP.LT.OR P0, PT, R5, RZ, P0 ;  /* 0x000000ff0500720c */ /* 0x000fda0000701670 */
[----:B------:R-:W-:Y:S05]  /*01b0*/  @P0 BRA `(.L_x_1) ;  /* 0x0000000000600947 */ /* 0x000fea0003800000 */
[----:B------:R-:W-:-:S04]  /*01c0*/  IADD3 R0, P0, PT, R6, R5, RZ ;  /* 0x0000000506007210 */ /* 0x000fc80007f1e0ff */
[----:B------:R-:W-:Y:S02]  /*01d0*/  LEA.HI.X.SX32 R3, R6, RZ, 0x1, P0 ;  /* 0x000000ff06037211 */ /* 0x000fe400000f0eff */
[----:B------:R-:W-:-:S04]  /*01e0*/  LEA R4, P0, R0, UR12, 0x2 ;  /* 0x0000000c00047c11 */ /* 0x000fc8000f8010ff */
[----:B------:R-:W-:-:S05]  /*01f0*/  LEA.HI.X R5, R0, UR13, R3, 0x2, P0 ;  /* 0x0000000d00057c11 */ /* 0x000fca00080f1403 */
[----:B------:R-:W2:Y:S02]  /*0200*/  LDG.E R0, desc[UR6][R4.64] ;  /* 0x0000000604007981 */ /* 0x000ea4000c1e1900 */
[----:B--2---:R-:W-:-:S13]  /*0210*/  FSETP.GT.AND P0, PT, R0, RZ, PT ;  /* 0x000000ff0000720b */ /* 0x004fda0003f04000 */
[----:B------:R-:W-:Y:S05]  /*0220*/  @!P0 BRA `(.L_x_2) ;  /* 0x00000000003c8947 */ /* 0x000fea0003800000 */
[----:B-1----:R-:W0:Y:S01]  /*0230*/  MUFU.RCP R8, R7 ;  /* 0x0000000700087308 */ /* 0x002e220000001000 */
[----:B------:R-:W-:Y:S07]  /*0240*/  BSSY.RECONVERGENT B1, `(.L_x_3) ;  /* 0x000000b000017945 */ /* 0x000fee0003800200 */
[----:B------:R-:W1:Y:S01]  /*0250*/  FCHK P0, R0, R7 ;  /* 0x0000000700007302 */ /* 0x000e620000000000 */
[----:B0-----:R-:W-:-:S04]  /*0260*/  FFMA R3, R8, -R7, 1 ;  /* 0x3f80000008037423 */ /* 0x001fc80000000807 */
[----:B------:R-:W-:-:S04]  /*0270*/  FFMA R3, R8, R3, R8 ;  /* 0x0000000308037223 */ /* 0x000fc80000000008 */
[----:B------:R-:W-:-:S04]  /*0280*/  FFMA R8, R0, R3, RZ ;  /* 0x0000000300087223 */ /* 0x000fc800000000ff */
[----:B------:R-:W-:-:S04]  /*0290*/  FFMA R10, R8, -R7, R0 ;  /* 0x80000007080a7223 */ /* 0x000fc80000000000 */
[----:B------:R-:W-:Y:S01]  /*02a0*/  FFMA R3, R3, R10, R8 ;  /* 0x0000000a03037223 */ /* 0x000fe20000000008 */
[----:B-1----:R-:W-:Y:S06]  /*02b0*/  @!P0 BRA `(.L_x_4) ;  /* 0x00000000000c8947 */ /* 0x002fec0003800000 */
[----:B------:R-:W-:-:S07]  /*02c0*/  MOV R8, 0x2e0 ;  /* 0x000002e000087802 */ /* 0x000fce0000000f00 */
[----:B------:R-:W-:Y:S05]  /*02d0*/  CALL.REL.NOINC `($__internal_0_$__cuda_sm3x_div_rn_noftz_f32_slowpath) ;  /* 0x0000000000247944 */ /* 0x000fea0003c00000 */
[----:B------:R-:W-:-:S07]  /*02e0*/  IMAD.MOV.U32 R3, RZ, RZ, R0 ;  /* 0x000000ffff037224 */ /* 0x000fce00078e0000 */
.L_x_4:
[----:B------:R-:W-:Y:S05]  /*02f0*/  BSYNC.RECONVERGENT B1 ;  /* 0x0000000000017941 */ /* 0x000fea0003800200 */
.L_x_3:
[----:B------:R2:W-:Y:S01]  /*0300*/  STG.E desc[UR6][R4.64], R3 ;  /* 0x0000000304007986 */ /* 0x0005e2000c101906 */
[----:B------:R-:W-:Y:S05]  /*0310*/  BRA `(.L_x_1) ;  /* 0x0000000000087947 */ /* 0x000fea0003800000 */
.L_x_2:
[----:B------:R-:W-:-:S05]  /*0320*/  FMUL R3, R0, UR9 ;  /* 0x0000000900037c20 */ /* 0x000fca0008400000 */
[----:B------:R0:W-:Y:S02]  /*0330*/  STG.E desc[UR6][R4.64], R3 ;  /* 0x0000000304007986 */ /* 0x0001e4000c101906 */
.L_x_1:
[----:B------:R-:W-:Y:S05]  /*0340*/  BSYNC.RECONVERGENT B0 ;  /* 0x0000000000007941 */ /* 0x000fea0003800200 */
.L_x_0:
[----:B------:R-:W-:Y:S05]  /*0350*/  @!P2 BRA `(.L_x_5) ;  /* 0xfffffffc0068a947 */ /* 0x000fea000383ffff */
[----:B------:R-:W-:Y:S05]  /*0360*/  EXIT ;  /* 0x000000000000794d */ /* 0x000fea0003800000 */
        .weak           $__internal_0_$__cuda_sm3x_div_rn_noftz_f32_slowpath
        .type           $__internal_0_$__cuda_sm3x_div_rn_noftz_f32_slowpath,@function
        .size           $__internal_0_$__cuda_sm3x_div_rn_noftz_f32_slowpath,(.L_x_95 - $__internal_0_$__cuda_sm3x_div_rn_noftz_f32_slowpath)
$__internal_0_$__cuda_sm3x_div_rn_noftz_f32_slowpath:
[----:B------:R-:W0:Y:S01]  /*0370*/  LDC R3, c[0x0][0x398] ;  /* 0x0000e600ff037b82 */ /* 0x000e220000000800 */
[--C-:B------:R-:W-:Y:S01]  /*0380*/  SHF.R.U32.HI R10, RZ, 0x17, R0.reuse ;  /* 0x00000017ff0a7819 */ /* 0x100fe20000011600 */
[----:B------:R-:W1:Y:S01]  /*0390*/  LDCU UR5, c[0x0][0x398] ;  /* 0x00007300ff0577ac */ /* 0x000e620008000800 */
[----:B------:R-:W-:Y:S01]  /*03a0*/  BSSY.RECONVERGENT B2, `(.L_x_6) ;  /* 0x0000064000027945 */ /* 0x000fe20003800200 */
[----:B------:R-:W-:Y:S01]  /*03b0*/  IMAD.MOV.U32 R12, RZ, RZ, R0 ;  /* 0x000000ffff0c7224 */ /* 0x000fe200078e0000 */
[----:B------:R-:W-:-:S05]  /*03c0*/  LOP3.LUT R16, R10, 0xff, RZ, 0xc0, !PT ;  /* 0x000000ff0a107812 */ /* 0x000fca00078ec0ff */
[----:B------:R-:W-:Y:S02]  /*03d0*/  VIADD R15, R16, 0xffffffff ;  /* 0xffffffff100f7836 */ /* 0x000fe40000000000 */
[----:B-1----:R-:W-:Y:S01]  /*03e0*/  IMAD.U32 R13, RZ, RZ, UR5 ;  /* 0x00000005ff0d7e24 */ /* 0x002fe2000f8e00ff */
[----:B0-----:R-:W-:-:S04]  /*03f0*/  SHF.R.U32.HI R11, RZ, 0x17, R3 ;  /* 0x00000017ff0b7819 */ /* 0x001fc80000011603 */
[----:B------:R-:W-:-:S05]  /*0400*/  LOP3.LUT R11, R11, 0xff, RZ, 0xc0, !PT ;  /* 0x000000ff0b0b7812 */ /* 0x000fca00078ec0ff */
[----:B------:R-:W-:-:S05]  /*0410*/  VIADD R14, R11, 0xffffffff ;  /* 0xffffffff0b0e7836 */ /* 0x000fca0000000000 */
[----:B------:R-:W-:-:S04]  /*0420*/  ISETP.GT.U32.AND P0, PT, R14, 0xfd, PT ;  /* 0x000000fd0e00780c */ /* 0x000fc80003f04070 */
[----:B------:R-:W-:-:S13]  /*0430*/  ISETP.GT.U32.OR P0, PT, R15, 0xfd, P0 ;  /* 0x000000fd0f00780c */ /* 0x000fda0000704470 */
[----:B------:R-:W-:Y:S01]  /*0440*/  @!P0 IMAD.MOV.U32 R10, RZ, RZ, RZ ;  /* 0x000000ffff0a8224 */ /* 0x000fe200078e00ff */
[----:B------:R-:W-:Y:S06]  /*0450*/  @!P0 BRA `(.L_x_7) ;  /* 0x00000000005c8947 */ /* 0x000fec0003800000 */
[----:B------:R-:W-:Y:S02]  /*0460*/  FSETP.GTU.FTZ.AND P1, PT, |R3|, +INF , PT ;  /* 0x7f8000000300780b */ /* 0x000fe40003f3c200 */
[----:B------:R-:W-:-:S04]  /*0470*/  FSETP.GTU.FTZ.AND P0, PT, |R0|, +INF , PT ;  /* 0x7f8000000000780b */ /* 0x000fc80003f1c200 */
[----:B------:R-:W-:-:S13]  /*0480*/  PLOP3.LUT P0, PT, P0, P1, PT, 0xf8, 0x8f ;  /* 0x00000000008f781c */ /* 0x000fda0000703f70 */
[----:B------:R-:W-:Y:S05]  /*0490*/  @P0 BRA `(.L_x_8) ;  /* 0x00000004004c0947 */ /* 0x000fea0003800000 */
[----:B------:R-:W-:-:S13]  /*04a0*/  LOP3.LUT P0, RZ, R13, 0x7fffffff, R12, 0xc8, !PT ;  /* 0x7fffffff0dff7812 */ /* 0x000fda000780c80c */
[----:B------:R-:W-:Y:S05]  /*04b0*/  @!P0 BRA `(.L_x_9) ;  /* 0x00000004003c8947 */ /* 0x000fea0003800000 */
[C---:B------:R-:W-:Y:S02]  /*04c0*/  FSETP.NEU.FTZ.AND P3, PT, |R0|.reuse, +INF , PT ;  /* 0x7f8000000000780b */ /* 0x040fe40003f7d200 */
[----:B------:R-:W-:Y:S02]  /*04d0*/  FSETP.NEU.FTZ.AND P1, PT, |R3|, +INF , PT ;  /* 0x7f8000000300780b */ /* 0x000fe40003f3d200 */
[----:B------:R-:W-:-:S11]  /*04e0*/  FSETP.NEU.FTZ.AND P0, PT, |R0|, +INF , PT ;  /* 0x7f8000000000780b */ /* 0x000fd60003f1d200 */
[----:B------:R-:W-:Y:S05]  /*04f0*/  @!P1 BRA !P3, `(.L_x_9) ;  /* 0x00000004002c9947 */ /* 0x000fea0005800000 */
[----:B------:R-:W-:-:S04]  /*0500*/  LOP3.LUT P3, RZ, R12, 0x7fffffff, RZ, 0xc0, !PT ;  /* 0x7fffffff0cff7812 */ /* 0x000fc8000786c0ff */
[----:B------:R-:W-:-:S13]  /*0510*/  PLOP3.LUT P1, PT, P1, P3, PT, 0x2f, 0xf2 ;  /* 0x0000000000f2781c */ /* 0x000fda0000f26577 */
[----:B------:R-:W-:Y:S05]  /*0520*/  @P1 BRA `(.L_x_10) ;  /* 0x0000000400181947 */ /* 0x000fea0003800000 */
[----:B------:R-:W-:-:S04]  /*0530*/  LOP3.LUT P1, RZ, R13, 0x7fffffff, RZ, 0xc0, !PT ;  /* 0x7fffffff0dff7812 */ /* 0x000fc8000782c0ff */
[----:B------:R-:W-:-:S13]  /*0540*/  PLOP3.LUT P0, PT, P0, P1, PT, 0x2f, 0xf2 ;  /* 0x0000000000f2781c */ /* 0x000fda0000702577 */
[----:B------:R-:W-:Y:S05]  /*0550*/  @P0 BRA `(.L_x_11) ;  /* 0x0000000400000947 */ /* 0x000fea0003800000 */
[----:B------:R-:W-:Y:S02]  /*0560*/  ISETP.GE.AND P0, PT, R15, RZ, PT ;  /* 0x000000ff0f00720c */ /* 0x000fe40003f06270 */
[----:B------:R-:W-:-:S11]  /*0570*/  ISETP.GE.AND P1, PT, R14, RZ, PT ;  /* 0x000000ff0e00720c */ /* 0x000fd60003f26270 */
[----:B------:R-:W-:Y:S02]  /*0580*/  @P0 IMAD.MOV.U32 R10, RZ, RZ, RZ ;  /* 0x000000ffff0a0224 */ /* 0x000fe400078e00ff */
[----:B------:R-:W-:Y:S01]  /*0590*/  @!P0 FFMA R12, R0, 1.84467440737095516160e+19, RZ ;  /* 0x5f800000000c8823 */ /* 0x000fe200000000ff */
[----:B------:R-:W-:Y:S02]  /*05a0*/  @!P0 IMAD.MOV.U32 R10, RZ, RZ, -0x40 ;  /* 0xffffffc0ff0a8424 */ /* 0x000fe400078e00ff */
[----:B------:R-:W-:Y:S02]  /*05b0*/  @!P1 FFMA R13, R3, 1.84467440737095516160e+19, RZ ;  /* 0x5f800000030d9823 */ /* 0x000fe400000000ff */
[----:B------:R-:W-:-:S07]  /*05c0*/  @!P1 VIADD R10, R10, 0x40 ;  /* 0x000000400a0a9836 */ /* 0x000fce0000000000 */
.L_x_7:
[----:B------:R-:W-:Y:S01]  /*05d0*/  LEA R0, R11, 0xc0800000, 0x17 ;  /* 0xc08000000b007811 */ /* 0x000fe200078eb8ff */
[----:B------:R-:W-:Y:S01]  /*05e0*/  VIADD R3, R16, 0xffffff81 ;  /* 0xffffff8110037836 */ /* 0x000fe20000000000 */
[----:B------:R-:W-:Y:S03]  /*05f0*/  BSSY.RECONVERGENT B3, `(.L_x_12) ;  /* 0x0000035000037945 */ /* 0x000fe60003800200 */
[----:B------:R-:W-:Y:S01]  /*0600*/  IMAD.IADD R13, R13, 0x1, -R0 ;  /* 0x000000010d0d7824 */ /* 0x000fe200078e0a00 */
[C---:B------:R-:W-:Y:S01]  /*0610*/  IADD3 R11, PT, PT, R3.reuse, 0x7f, -R11 ;  /* 0x0000007f030b7810 */ /* 0x040fe20007ffe80b */
[----:B------:R-:W-:Y:S02]  /*0620*/  IMAD R0, R3, -0x800000, R12 ;  /* 0xff80000003007824 */ /* 0x000fe400078e020c */
[----:B------:R-:W0:Y:S01]  /*0630*/  MUFU.RCP R14, R13 ;  /* 0x0000000d000e7308 */ /* 0x000e220000001000 */
[----:B------:R-:W-:Y:S01]  /*0640*/  FADD.FTZ R15, -R13, -RZ ;  /* 0x800000ff0d0f7221 */ /* 0x000fe20000010100 */
[----:B------:R-:W-:-:S03]  /*0650*/  IMAD.IADD R11, R11, 0x1, R10 ;  /* 0x000000010b0b7824 */ /* 0x000fc600078e020a */
[----:B0-----:R-:W-:-:S04]  /*0660*/  FFMA R17, R14, R15, 1 ;  /* 0x3f8000000e117423 */ /* 0x001fc8000000000f */
[----:B------:R-:W-:-:S04]  /*0670*/  FFMA R19, R14, R17, R14 ;  /* 0x000000110e137223 */ /* 0x000fc8000000000e */
[----:B------:R-:W-:-:S04]  /*0680*/  FFMA R12, R0, R19, RZ ;  /* 0x00000013000c7223 */ /* 0x000fc800000000ff */
[----:B------:R-:W-:-:S04]  /*0690*/  FFMA R17, R15, R12, R0 ;  /* 0x0000000c0f117223 */ /* 0x000fc80000000000 */
[----:B------:R-:W-:-:S04]  /*06a0*/  FFMA R12, R19, R17, R12 ;  /* 0x00000011130c7223 */ /* 0x000fc8000000000c */
[----:B------:R-:W-:-:S04]  /*06b0*/  FFMA R15, R15, R12, R0 ;  /* 0x0000000c0f0f7223 */ /* 0x000fc80000000000 */
[----:B------:R-:W-:-:S05]  /*06c0*/  FFMA R0, R19, R15, R12 ;  /* 0x0000000f13007223 */ /* 0x000fca000000000c */
[----:B------:R-:W-:-:S04]  /*06d0*/  SHF.R.U32.HI R3, RZ, 0x17, R0 ;  /* 0x00000017ff037819 */ /* 0x000fc80000011600 */
[----:B------:R-:W-:-:S05]  /*06e0*/  LOP3.LUT R3, R3, 0xff, RZ, 0xc0, !PT ;  /* 0x000000ff03037812 */ /* 0x000fca00078ec0ff */
[----:B------:R-:W-:-:S04]  /*06f0*/  IMAD.IADD R13, R3, 0x1, R11 ;  /* 0x00000001030d7824 */ /* 0x000fc800078e020b */
[----:B------:R-:W-:-:S05]  /*0700*/  VIADD R3, R13, 0xffffffff ;  /* 0xffffffff0d037836 */ /* 0x000fca0000000000 */
[----:B------:R-:W-:-:S13]  /*0710*/  ISETP.GE.U32.AND P0, PT, R3, 0xfe, PT ;  /* 0x000000fe0300780c */ /* 0x000fda0003f06070 */
[----:B------:R-:W-:Y:S05]  /*0720*/  @!P0 BRA `(.L_x_13) ;  /* 0x0000000000808947 */ /* 0x000fea0003800000 */
[----:B------:R-:W-:-:S13]  /*0730*/  ISETP.GT.AND P0, PT, R13, 0xfe, PT ;  /* 0x000000fe0d00780c */ /* 0x000fda0003f04270 */
[----:B------:R-:W-:Y:S05]  /*0740*/  @P0 BRA `(.L_x_14) ;  /* 0x00000000006c0947 */ /* 0x000fea0003800000 */
[----:B------:R-:W-:-:S13]  /*0750*/  ISETP.GE.AND P0, PT, R13, 0x1, PT ;  /* 0x000000010d00780c */ /* 0x000fda0003f06270 */
[----:B------:R-:W-:Y:S05]  /*0760*/  @P0 BRA `(.L_x_15) ;  /* 0x0000000000740947 */ /* 0x000fea0003800000 */
[----:B------:R-:W-:Y:S02]  /*0770*/  ISETP.GE.AND P0, PT, R13, -0x18, PT ;  /* 0xffffffe80d00780c */ /* 0x000fe40003f06270 */
[----:B------:R-:W-:-:S11]  /*0780*/  LOP3.LUT R0, R0, 0x80000000, RZ, 0xc0, !PT ;  /* 0x8000000000007812 */ /* 0x000fd600078ec0ff */
[----:B------:R-:W-:Y:S05]  /*0790*/  @!P0 BRA `(.L_x_15) ;  /* 0x0000000000688947 */ /* 0x000fea0003800000 */
[CCC-:B------:R-:W-:Y:S01]  /*07a0*/  FFMA.RZ R3, R19.reuse, R15.reuse, R12.reuse ;  /* 0x0000000f13037223 */ /* 0x1c0fe2000000c00c */
[-CC-:B------:R-:W-:Y:S01]  /*07b0*/  FFMA.RM R10, R19, R15.reuse, R12.reuse ;  /* 0x0000000f130a7223 */ /* 0x180fe2000000400c */
[C---:B------:R-:W-:Y:S02]  /*07c0*/  ISETP.NE.AND P3, PT, R13.reuse, RZ, PT ;  /* 0x000000ff0d00720c */ /* 0x040fe40003f65270 */
[----:B------:R-:W-:Y:S02]  /*07d0*/  ISETP.NE.AND P1, PT, R13, RZ, PT ;  /* 0x000000ff0d00720c */ /* 0x000fe40003f25270 */
[----:B------:R-:W-:Y:S01]  /*07e0*/  LOP3.LUT R11, R3, 0x7fffff, RZ, 0xc0, !PT ;  /* 0x007fffff030b7812 */ /* 0x000fe200078ec0ff */
[----:B------:R-:W-:Y:S01]  /*07f0*/  FFMA.RP R3, R19, R15, R12 ;  /* 0x0000000f13037223 */ /* 0x000fe2000000800c */
[----:B------:R-:W-:Y:S02]  /*0800*/  VIADD R12, R13, 0x20 ;  /* 0x000000200d0c7836 */ /* 0x000fe40000000000 */
[----:B------:R-:W-:Y:S01]  /*0810*/  LOP3.LUT R11, R11, 0x800000, RZ, 0xfc, !PT ;  /* 0x008000000b0b7812 */ /* 0x000fe200078efcff */
[----:B------:R-:W-:Y:S01]  /*0820*/  IMAD.MOV R13, RZ, RZ, -R13 ;  /* 0x000000ffff0d7224 */ /* 0x000fe200078e0a0d */
[----:B------:R-:W-:-:S02]  /*0830*/  FSETP.NEU.FTZ.AND P0, PT, R3, R10, PT ;  /* 0x0000000a0300720b */ /* 0x000fc40003f1d000 */
[----:B------:R-:W-:Y:S02]  /*0840*/  SHF.L.U32 R12, R11, R12, RZ ;  /* 0x0000000c0b0c7219 */ /* 0x000fe400000006ff */
[----:B------:R-:W-:Y:S02]  /*0850*/  SEL R10, R13, RZ, P3 ;  /* 0x000000ff0d0a7207 */ /* 0x000fe40001800000 */
[----:B------:R-:W-:Y:S02]  /*0860*/  ISETP.NE.AND P1, PT, R12, RZ, P1 ;  /* 0x000000ff0c00720c */ /* 0x000fe40000f25270 */
[----:B------:R-:W-:Y:S02]  /*0870*/  SHF.R.U32.HI R10, RZ, R10, R11 ;  /* 0x0000000aff0a7219 */ /* 0x000fe4000001160b */
[----:B------:R-:W-:Y:S02]  /*0880*/  PLOP3.LUT P0, PT, P0, P1, PT, 0xf8, 0x8f ;  /* 0x00000000008f781c */ /* 0x000fe40000703f70 */
[----:B------:R-:W-:-:S02]  /*0890*/  SHF.R.U32.HI R12, RZ, 0x1, R10 ;  /* 0x00000001ff0c7819 */ /* 0x000fc4000001160a */
[----:B------:R-:W-:-:S04]  /*08a0*/  SEL R3, RZ, 0x1, !P0 ;  /* 0x00000001ff037807 */ /* 0x000fc80004000000 */
[----:B------:R-:W-:-:S04]  /*08b0*/  LOP3.LUT R3, R3, 0x1, R12, 0xf8, !PT ;  /* 0x0000000103037812 */ /* 0x000fc800078ef80c */
[----:B------:R-:W-:-:S05]  /*08c0*/  LOP3.LUT R3, R3, R10, RZ, 0xc0, !PT ;  /* 0x0000000a03037212 */ /* 0x000fca00078ec0ff */
[----:B------:R-:W-:-:S05]  /*08d0*/  IMAD.IADD R3, R12, 0x1, R3 ;  /* 0x000000010c037824 */ /* 0x000fca00078e0203 */
[----:B------:R-:W-:Y:S01]  /*08e0*/  LOP3.LUT R0, R3, R0, RZ, 0xfc, !PT ;  /* 0x0000000003007212 */ /* 0x000fe200078efcff */
[----:B------:R-:W-:Y:S06]  /*08f0*/  BRA `(.L_x_15) ;  /* 0x0000000000107947 */ /* 0x000fec0003800000 */
.L_x_14:
[----:B------:R-:W-:-:S04]  /*0900*/  LOP3.LUT R0, R0, 0x80000000, RZ, 0xc0, !PT ;  /* 0x8000000000007812 */ /* 0x000fc800078ec0ff */
[----:B------:R-:W-:Y:S01]  /*0910*/  LOP3.LUT R0, R0, 0x7f800000, RZ, 0xfc, !PT ;  /* 0x7f80000000007812 */ /* 0x000fe200078efcff */
[----:B------:R-:W-:Y:S06]  /*0920*/  BRA `(.L_x_15) ;  /* 0x0000000000047947 */ /* 0x000fec0003800000 */
.L_x_13:
[----:B------:R-:W-:-:S07]  /*0930*/  IMAD R0, R11, 0x800000, R0 ;  /* 0x008000000b007824 */ /* 0x000fce00078e0200 */
.L_x_15:
[----:B------:R-:W-:Y:S05]  /*0940*/  BSYNC.RECONVERGENT B3 ;  /* 0x0000000000037941 */ /* 0x000fea0003800200 */
.L_x_12:
[----:B------:R-:W-:Y:S05]  /*0950*/  BRA `(.L_x_16) ;  /* 0x0000000000207947 */ /* 0x000fea0003800000 */
.L_x_11:
[----:B------:R-:W-:-:S04]  /*0960*/  LOP3.LUT R0, R13, 0x80000000, R12, 0x48, !PT ;  /* 0x800000000d007812 */ /* 0x000fc800078e480c */
[----:B------:R-:W-:Y:S01]  /*0970*/  LOP3.LUT R0, R0, 0x7f800000, RZ, 0xfc, !PT ;  /* 0x7f80000000007812 */ /* 0x000fe200078efcff */
[----:B------:R-:W-:Y:S06]  /*0980*/  BRA `(.L_x_16) ;  /* 0x0000000000147947 */ /* 0x000fec0003800000 */
.L_x_10:
[----:B------:R-:W-:Y:S01]  /*0990*/  LOP3.LUT R0, R13, 0x80000000, R12, 0x48, !PT ;  /* 0x800000000d007812 */ /* 0x000fe200078e480c */
[----:B------:R-:W-:Y:S06]  /*09a0*/  BRA `(.L_x_16) ;  /* 0x00000000000c7947 */ /* 0x000fec0003800000 */
.L_x_9:
[----:B------:R-:W0:Y:S01]  /*09b0*/  MUFU.RSQ R0, -QNAN ;  /* 0xffc0000000007908 */ /* 0x000e220000001400 */
[----:B------:R-:W-:Y:S05]  /*09c0*/  BRA `(.L_x_16) ;  /* 0x0000000000047947 */ /* 0x000fea0003800000 */
.L_x_8:
[----:B------:R-:W-:-:S07]  /*09d0*/  FADD.FTZ R0, R0, R3 ;  /* 0x0000000300007221 */ /* 0x000fce0000010000 */
.L_x_16:
[----:B------:R-:W-:Y:S05]  /*09e0*/  BSYNC.RECONVERGENT B2 ;  /* 0x0000000000027941 */ /* 0x000fea0003800200 */
.L_x_6:
[----:B------:R-:W-:Y:S02]  /*09f0*/  IMAD.MOV.U32 R10, RZ, RZ, R8 ;  /* 0x000000ffff0a7224 */ /* 0x000fe400078e0008 */
[----:B------:R-:W-:-:S04]  /*0a00*/  IMAD.MOV.U32 R11, RZ, RZ, 0x0 ;  /* 0x00000000ff0b7424 */ /* 0x000fc800078e00ff */
[----:B0-----:R-:W-:Y:S05]  /*0a10*/  RET.REL.NODEC R10 `(_Z31apply_repetition_penalty_kernelPfPKiiif) ;  /* 0xfffffff40a787950 */ /* 0x001fea0003c3ffff */
.L_x_17:
[----:B------:R-:W-:-:S00]  /*0a20*/  BRA `(.L_x_17) ;  /* 0xfffffffc00fc7947 */ /* 0x000fc0000383ffff */
[----:B------:R-:W-:-:S00]  /*0a30*/  NOP ;  /* 0x0000000000007918 */ /* 0x000fc00000000000 */
        /* <DEDUP_REMOVED lines=12> */
.L_x_95:


//--------------------- .text._Z15init_rng_kernelP17curandStateXORWOWy --------------------------
	.section	.text._Z15init_rng_kernelP17curandStateXORWOWy,"ax",@progbits
	.align	128
        .global         _Z15init_rng_kernelP17curandStateXORWOWy
        .type           _Z15init_rng_kernelP17curandStateXORWOWy,@function
        .size           _Z15init_rng_kernelP17curandStateXORWOWy,(.L_x_98 - _Z15init_rng_kernelP17curandStateXORWOWy)
        .other          _Z15init_rng_kernelP17curandStateXORWOWy,@"STO_CUDA_ENTRY STV_DEFAULT"
_Z15init_rng_kernelP17curandStateXORWOWy:
.text._Z15init_rng_kernelP17curandStateXORWOWy:
[----:B------:R-:W-:Y:S01]  /*0000*/  LDC R1, c[0x0][0x37c] ;  /* 0x0000df00ff017b82 */ /* 0x000fe20000000800 */
[----:B------:R-:W0:Y:S07]  /*0010*/  S2R R4, SR_TID.X ;  /* 0x0000000000047919 */ /* 0x000e2e0000002100 */
[----:B------:R-:W1:Y:S01]  /*0020*/  LDC.64 R2, c[0x0][0x388] ;  /* 0x0000e200ff027b82 */ /* 0x000e620000000a00 */
[----:B------:R-:W2:Y:S01]  /*0030*/  LDCU.64 UR4, c[0x0][0x358] ;  /* 0x00006b00ff0477ac */ /* 0x000ea20008000a00 */
[----:B------:R-:W-:Y:S06]  /*0040*/  BSSY.RECONVERGENT B0, `(.L_x_18) ;  /* 0x00000e5000007945 */ /* 0x000fec0003800200 */
[----:B------:R-:W0:Y:S08]  /*0050*/  S2UR UR6, SR_CTAID.X ;  /* 0x00000000000679c3 */ /* 0x000e300000002500 */
[----:B------:R-:W0:Y:S08]  /*0060*/  LDC R13, c[0x0][0x360] ;  /* 0x0000d800ff0d7b82 */ /* 0x000e300000000800 */
[----:B------:R-:W3:Y:S01]  /*0070*/  LDC.64 R6, c[0x0][0x380] ;  /* 0x0000e000ff067b82 */ /* 0x000ee20000000a00 */
[----:B-1----:R-:W-:-:S02]  /*0080*/  LOP3.LUT R0, R2, 0xaad26b49, RZ, 0x3c, !PT ;  /* 0xaad26b4902007812 */ /* 0x002fc400078e3cff */
[----:B------:R-:W-:-:S03]  /*0090*/  LOP3.LUT R2, R3, 0xf7dcefdd, RZ, 0x3c, !PT ;  /* 0xf7dcefdd03027812 */ /* 0x000fc600078e3cff */
[----:B------:R-:W-:Y:S02]  /*00a0*/  IMAD R0, R0, 0x4182bed5, RZ ;  /* 0x4182bed500007824 */ /* 0x000fe400078e02ff */
[----:B------:R-:W-:Y:S02]  /*00b0*/  IMAD R3, R2, -0x658354e5, RZ ;  /* 0x9a7cab1b02037824 */ /* 0x000fe400078e02ff */
[C---:B------:R-:W-:Y:S01]  /*00c0*/  VIADD R5, R0.reuse, 0x75bcd15 ;  /* 0x075bcd1500057836 */ /* 0x040fe20000000000 */
[C---:B------:R-:W-:Y:S01]  /*00d0*/  LOP3.LUT R8, R0.reuse, 0x159a55e5, RZ, 0x3c, !PT ;  /* 0x159a55e500087812 */ /* 0x040fe200078e3cff */
[C---:B------:R-:W-:Y:S01]  /*00e0*/  VIADD R11, R0.reuse, 0x583f19 ;  /* 0x00583f19000b7836 */ /* 0x040fe20000000000 */
[C---:B------:R-:W-:Y:S01]  /*00f0*/  LOP3.LUT R10, R3.reuse, 0x5491333, RZ, 0x3c, !PT ;  /* 0x05491333030a7812 */ /* 0x040fe200078e3cff */
[----:B------:R-:W-:Y:S02]  /*0100*/  VIADD R9, R3, 0x1f123bb5 ;  /* 0x1f123bb503097836 */ /* 0x000fe40000000000 */
[----:B0-----:R-:W-:Y:S01]  /*0110*/  IMAD R13, R13, UR6, R4 ;  /* 0x000000060d0d7c24 */ /* 0x001fe2000f8e0204 */
[----:B------:R-:W-:-:S04]  /*0120*/  IADD3 R4, PT, PT, R0, 0x64f0c9, R3 ;  /* 0x0064f0c900047810 */ /* 0x000fc80007ffe003 */
[C---:B------:R-:W-:Y:S01]  /*0130*/  ISETP.NE.AND P0, PT, R13.reuse, RZ, PT ;  /* 0x000000ff0d00720c */ /* 0x040fe20003f05270 */
[----:B---3--:R-:W-:-:S05]  /*0140*/  IMAD.WIDE R6, R13, 0x30, R6 ;  /* 0x000000300d067825 */ /* 0x008fca00078e0206 */
[----:B--2---:R0:W-:Y:S04]  /*0150*/  STG.E.64 desc[UR4][R6.64], R4 ;  /* 0x0000000406007986 */ /* 0x0041e8000c101b04 */
[----:B------:R0:W-:Y:S04]  /*0160*/  STG.E.64 desc[UR4][R6.64+0x8], R8 ;  /* 0x0000080806007986 */ /* 0x0001e8000c101b04 */
[----:B------:R0:W-:Y:S01]  /*0170*/  STG.E.64 desc[UR4][R6.64+0x10], R10 ;  /* 0x0000100a06007986 */ /* 0x0001e2000c101b04 */
[----:B------:R-:W-:Y:S05]  /*0180*/  @!P0 BRA `(.L_x_19) ;  /* 0x0000000c00408947 */ /* 0x000fea0003800000 */
[----:B------:R-:W-:Y:S01]  /*0190*/  SHF.R.S32.HI R0, RZ, 0x1f, R13 ;  /* 0x0000001fff007819 */ /* 0x000fe2000001140d */
[----:B------:R-:W-:-:S07]  /*01a0*/  IMAD.MOV.U32 R12, RZ, RZ, RZ ;  /* 0x000000ffff0c7224 */ /* 0x000fce00078e00ff */
.L_x_25:
[----:B-1----:R-:W-:Y:S01]  /*01b0*/  LOP3.LUT R2, R13, 0x3, RZ, 0xc0, !PT ;  /* 0x000000030d027812 */ /* 0x002fe200078ec0ff */
[----:B------:R-:W-:Y:S03]  /*01c0*/  BSSY.RECONVERGENT B1, `(.L_x_20) ;  /* 0x00000c6000017945 */ /* 0x000fe60003800200 */
[----:B------:R-:W-:-:S04]  /*01d0*/  ISETP.NE.U32.AND P0, PT, R2, RZ, PT ;  /* 0x000000ff0200720c */ /* 0x000fc80003f05070 */
[----:B------:R-:W-:-:S13]  /*01e0*/  ISETP.NE.AND.EX P0, PT, RZ, RZ, PT, P0 ;  /* 0x000000ffff00720c */ /* 0x000fda0003f05300 */
[----:B------:R-:W-:Y:S05]  /*01f0*/  @!P0 BRA `(.L_x_21) ;  /* 0x0000000c00088947 */ /* 0x000fea0003800000 */
[----:B0-----:R-:W0:Y:S01]  /*0200*/  LDC.64 R8, c[0x4][RZ] ;  /* 0x01000000ff087b82 */ /* 0x001e220000000a00 */
[----:B------:R-:W-:Y:S02]  /*0210*/  IMAD.MOV.U32 R14, RZ, RZ, RZ ;  /* 0x000000ffff0e7224 */ /* 0x000fe400078e00ff */
[----:B0-----:R-:W-:-:S07]  /*0220*/  IMAD.WIDE.U32 R8, R12, 0xc80, R8 ;  /* 0x00000c800c087825 */ /* 0x001fce00078e0008 */
.L_x_24:
[----:B-1----:R-:W-:Y:S01]  /*0230*/  IMAD.MOV.U32 R15, RZ, RZ, RZ ;  /* 0x000000ffff0f7224 */ /* 0x002fe200078e00ff */
[----:B------:R-:W-:Y:S01]  /*0240*/  CS2R R2, SRZ ;  /* 0x0000000000027805 */ /* 0x000fe2000001ff00 */
[----:B------:R-:W-:Y:S01]  /*0250*/  IMAD.MOV.U32 R17, RZ, RZ, RZ ;  /* 0x000000ffff117224 */ /* 0x000fe200078e00ff */
[----:B------:R-:W-:-:S07]  /*0260*/  CS2R R4, SRZ ;  /* 0x0000000000047805 */ /* 0x000fce000001ff00 */
.L_x_23:
[----:B------:R-:W-:-:S05]  /*0270*/  IMAD.WIDE.U32 R10, R17, 0x4, R6 ;  /* 0x00000004110a7825 */ /* 0x000fca00078e0006 */
[----:B------:R0:W5:Y:S01]  /*0280*/  LDG.E R16, desc[UR4][R10.64+0x4] ;  /* 0x000004040a107981 */ /* 0x000162000c1e1900 */
[----:B------:R-:W-:-:S07]  /*0290*/  IMAD.MOV.U32 R19, RZ, RZ, RZ ;  /* 0x000000ffff137224 */ /* 0x000fce00078e00ff */
.L_x_22:
[----:B-----5:R-:W-:Y:S01]  /*02a0*/  SHF.R.U32.HI R24, RZ, R19, R16 ;  /* 0x00000013ff187219 */ /* 0x020fe20000011610 */
[----:B0-----:R-:W-:-:S03]  /*02b0*/  IMAD.SHL.U32 R10, R17, 0x20, RZ ;  /* 0x00000020110a7824 */ /* 0x001fc600078e00ff */
[----:B------:R-:W-:Y:S01]  /*02c0*/  LOP3.LUT R11, R24, 0x1, RZ, 0xc0, !PT ;  /* 0x00000001180b7812 */ /* 0x000fe200078ec0ff */
[----:B------:R-:W-:-:S03]  /*02d0*/  IMAD.IADD R10, R10, 0x1, R19 ;  /* 0x000000010a0a7824 */ /* 0x000fc600078e0213 */
[----:B------:R-:W-:Y:S01]  /*02e0*/  ISETP.NE.U32.AND P0, PT, R11, 0x1, PT ;  /* 0x000000010b00780c */ /* 0x000fe20003f05070 */
[----:B------:R-:W-:-:S03]  /*02f0*/  IMAD R11, R10, 0x5, RZ ;  /* 0x000000050a0b7824 */ /* 0x000fc600078e02ff */
[----:B------:R-:W-:Y:S01]  /*0300*/  R2P PR, R24, 0x7e ;  /* 0x0000007e18007804 */ /* 0x000fe20000000000 */
[----:B------:R-:W-:-:S08]  /*0310*/  IMAD.WIDE.U32 R10, R11, 0x4, R8 ;  /* 0x000000040b0a7825 */ /* 0x000fd000078e0008 */
[----:B------:R-:W2:Y:S04]  /*0320*/  @!P0 LDG.E.CONSTANT R18, desc[UR4][R10.64] ;  /* 0x000000040a128981 */ /* 0x000ea8000c1e9900 */
[----:B------:R-:W3:Y:S04]  /*0330*/  @!P0 LDG.E.CONSTANT R20, desc[UR4][R10.64+0x10] ;  /* 0x000010040a148981 */ /* 0x000ee8000c1e9900 */
[----:B------:R-:W4:Y:S04]  /*0340*/  @P1 LDG.E.CONSTANT R22, desc[UR4][R10.64+0x14] ;  /* 0x000014040a161981 */ /* 0x000f28000c1e9900 */
[----:B------:R-:W4:Y:S04]  /*0350*/  @P2 LDG.E.CONSTANT R26, desc[UR4][R10.64+0x28] ;  /* 0x000028040a1a2981 */ /* 0x000f28000c1e9900 */
[----:B------:R-:W4:Y:S04]  /*0360*/  @!P0 LDG.E.CONSTANT R21, desc[UR4][R10.64+0x4] ;  /* 0x000004040a158981 */ /* 0x000f28000c1e9900 */
[----:B------:R-:W4:Y:S04]  /*0370*/  @!P0 LDG.E.CONSTANT R23, desc[UR4][R10.64+0xc] ;  /* 0x00000c040a178981 */ /* 0x000f28000c1e9900 */
[----:B------:R-:W4:Y:S04]  /*0380*/  @P1 LDG.E.CONSTANT R25, desc[UR4][R10.64+0x18] ;  /* 0x000018040a191981 */ /* 0x000f28000c1e9900 */
[----:B------:R-:W4:Y:S04]  /*0390*/  @P3 LDG.E.CONSTANT R28, desc[UR4][R10.64+0x3c] ;  /* 0x00003c040a1c3981 */ /* 0x000f28000c1e9900 */
[----:B------:R-:W4:Y:S01]  /*03a0*/  @P6 LDG.E.CONSTANT R27, desc[UR4][R10.64+0x7c] ;  /* 0x00007c040a1b6981 */ /* 0x000f22000c1e9900 */
[----:B--2---:R-:W-:-:S03]  /*03b0*/  @!P0 LOP3.LUT R15, R15, R18, RZ, 0x3c, !PT ;  /* 0x000000120f0f8212 */ /* 0x004fc600078e3cff */
[----:B------:R-:W2:Y:S01]  /*03c0*/  @!P0 LDG.E.CONSTANT R18, desc[UR4][R10.64+0x8] ;  /* 0x000008040a128981 */ /* 0x000ea2000c1e9900 */
[----:B---3--:R-:W-:-:S03]  /*03d0*/  @!P0 LOP3.LUT R3, R3, R20, RZ, 0x3c, !PT ;  /* 0x0000001403038212 */ /* 0x008fc600078e3cff */
[----:B------:R-:W3:Y:S01]  /*03e0*/  @P1 LDG.E.CONSTANT R20, desc[UR4][R10.64+0x24] ;  /* 0x000024040a141981 */ /* 0x000ee2000c1e9900 */
[----:B----4-:R-:W-:-:S03]  /*03f0*/  @P1 LOP3.LUT R15, R15, R22, RZ, 0x3c, !PT ;  /* 0x000000160f0f1212 */ /* 0x010fc600078e3cff */
[----:B------:R-:W4:Y:S01]  /*0400*/  @P2 LDG.E.CONSTANT R22, desc[UR4][R10.64+0x38] ;  /* 0x000038040a162981 */ /* 0x000f22000c1e9900 */
[----:B------:R-:W-:-:S03]  /*0410*/  @P2 LOP3.LUT R15, R15, R26, RZ, 0x3c, !PT ;  /* 0x0000001a0f0f2212 */ /* 0x000fc600078e3cff */
[----:B------:R-:W4:Y:S01]  /*0420*/  @P4 LDG.E.CONSTANT R26, desc[UR4][R10.64+0x50] ;  /* 0x000050040a1a4981 */ /* 0x000f22000c1e9900 */
[----:B------:R-:W-:-:S03]  /*0430*/  @!P0 LOP3.LUT R4, R4, R21, RZ, 0x3c, !PT ;  /* 0x0000001504048212 */ /* 0x000fc600078e3cff */
[----:B------:R-:W4:Y:S01]  /*0440*/  @P1 LDG.E.CONSTANT R21, desc[UR4][R10.64+0x20] ;  /* 0x000020040a151981 */ /* 0x000f22000c1e9900 */
[----:B------:R-:W-:-:S03]  /*0450*/  @!P0 LOP3.LUT R2, R2, R23, RZ, 0x3c, !PT ;  /* 0x0000001702028212 */ /* 0x000fc600078e3cff */
[----:B------:R-:W4:Y:S01]  /*0460*/  @P2 LDG.E.CONSTANT R23, desc[UR4][R10.64+0x2c] ;  /* 0x00002c040a172981 */ /* 0x000f22000c1e9900 */
[----:B------:R-:W-:-:S03]  /*0470*/  @P1 LOP3.LUT R4, R4, R25, RZ, 0x3c, !PT ;  /* 0x0000001904041212 */ /* 0x000fc600078e3cff */
[----:B------:R-:W4:Y:S01]  /*0480*/  @P2 LDG.E.CONSTANT R25, desc[UR4][R10.64+0x34] ;  /* 0x000034040a192981 */ /* 0x000f22000c1e9900 */
[----:B--2---:R-:W-:-:S03]  /*0490*/  @!P0 LOP3.LUT R5, R5, R18, RZ, 0x3c, !PT ;  /* 0x0000001205058212 */ /* 0x004fc600078e3cff */
[----:B------:R-:W2:Y:S01]  /*04a0*/  @P1 LDG.E.CONSTANT R18, desc[UR4][R10.64+0x1c] ;  /* 0x00001c040a121981 */ /* 0x000ea2000c1e9900 */
[----:B---3--:R-:W-:-:S03]  /*04b0*/  @P1 LOP3.LUT R3, R3, R20, RZ, 0x3c, !PT ;  /* 0x0000001403031212 */ /* 0x008fc600078e3cff */
[----:B------:R-:W3:Y:S01]  /*04c0*/  @P2 LDG.E.CONSTANT R20, desc[UR4][R10.64+0x30] ;  /* 0x000030040a142981 */ /* 0x000ee2000c1e9900 */
[----:B----4-:R-:W-:-:S03]  /*04d0*/  @P2 LOP3.LUT R3, R3, R22, RZ, 0x3c, !PT ;  /* 0x0000001603032212 */ /* 0x010fc600078e3cff */
[----:B------:R-:W4:Y:S01]  /*04e0*/  @P3 LDG.E.CONSTANT R22, desc[UR4][R10.64+0x4c] ;  /* 0x00004c040a163981 */ /* 0x000f22000c1e9900 */
[----:B------:R-:W-:-:S04]  /*04f0*/  @P3 LOP3.LUT R15, R15, R28, RZ, 0x3c, !PT ;  /* 0x0000001c0f0f3212 */ /* 0x000fc800078e3cff */
[----:B------:R-:W-:Y:S02]  /*0500*/  @P4 LOP3.LUT R15, R15, R26, RZ, 0x3c, !PT ;  /* 0x0000001a0f0f4212 */ /* 0x000fe400078e3cff */
[----:B------:R-:W-:Y:S01]  /*0510*/  @P1 LOP3.LUT R2, R2, R21, RZ, 0x3c, !PT ;  /* 0x0000001502021212 */ /* 0x000fe200078e3cff */
[----:B------:R-:W4:Y:S04]  /*0520*/  @P5 LDG.E.CONSTANT R26, desc[UR4][R10.64+0x64] ;  /* 0x000064040a1a5981 */ /* 0x000f28000c1e9900 */
[----:B------:R-:W4:Y:S01]  /*0530*/  @P3 LDG.E.CONSTANT R21, desc[UR4][R10.64+0x40] ;  /* 0x000040040a153981 */ /* 0x000f22000c1e9900 */
[----:B------:R-:W-:Y:S02]  /*0540*/  @P2 LOP3.LUT R4, R4, R23, RZ, 0x3c, !PT ;  /* 0x0000001704042212 */ /* 0x000fe400078e3cff */
[----:B------:R-:W-:Y:S01]  /*0550*/  @P2 LOP3.LUT R2, R2, R25, RZ, 0x3c, !PT ;  /* 0x0000001902022212 */ /* 0x000fe200078e3cff */
[----:B------:R-:W4:Y:S04]  /*0560*/  @P3 LDG.E.CONSTANT R23, desc[UR4][R10.64+0x48] ;  /* 0x000048040a173981 */ /* 0x000f28000c1e9900 */
[----:B------:R-:W4:Y:S01]  /*0570*/  @P4 LDG.E.CONSTANT R25, desc[UR4][R10.64+0x54] ;  /* 0x000054040a194981 */ /* 0x000f22000c1e9900 */
[----:B--2---:R-:W-:-:S03]  /*0580*/  @P1 LOP3.LUT R5, R5, R18, RZ, 0x3c, !PT ;  /* 0x0000001205051212 */ /* 0x004fc600078e3cff */
[----:B------:R-:W2:Y:S01]  /*0590*/  @P3 LDG.E.CONSTANT R18, desc[UR4][R10.64+0x44] ;  /* 0x000044040a123981 */ /* 0x000ea2000c1e9900 */
[----:B---3--:R-:W-:-:S03]  /*05a0*/  @P2 LOP3.LUT R5, R5, R20, RZ, 0x3c, !PT ;  /* 0x0000001405052212 */ /* 0x008fc600078e3cff */
[----:B------:R-:W3:Y:S01]  /*05b0*/  @P4 LDG.E.CONSTANT R20, desc[UR4][R10.64+0x58] ;  /* 0x000058040a144981 */ /* 0x000ee2000c1e9900 */
[----:B----4-:R-:W-:-:S03]  /*05c0*/  @P3 LOP3.LUT R3, R3, R22, RZ, 0x3c, !PT ;  /* 0x0000001603033212 */ /* 0x010fc600078e3cff */
[----:B------:R-:W4:Y:S01]  /*05d0*/  @P4 LDG.E.CONSTANT R22, desc[UR4][R10.64+0x60] ;  /* 0x000060040a164981 */ /* 0x000f22000c1e9900 */
[----:B------:R-:W-:Y:S02]  /*05e0*/  LOP3.LUT P0, RZ, R24, 0x80, RZ, 0xc0, !PT ;  /* 0x0000008018ff7812 */ /* 0x000fe4000780c0ff */
[----:B------:R-:W-:Y:S02]  /*05f0*/  @P5 LOP3.LUT R15, R15, R26, RZ, 0x3c, !PT ;  /* 0x0000001a0f0f5212 */ /* 0x000fe400078e3cff */
[----:B------:R-:W4:Y:S01]  /*0600*/  @P6 LDG.E.CONSTANT R26, desc[UR4][R10.64+0x78] ;  /* 0x000078040a1a6981 */ /* 0x000f22000c1e9900 */
[----:B------:R-:W-:-:S03]  /*0610*/  @P3 LOP3.LUT R4, R4, R21, RZ, 0x3c, !PT ;  /* 0x0000001504043212 */ /* 0x000fc600078e3cff */
[----:B------:R-:W4:Y:S01]  /*0620*/  @P4 LDG.E.CONSTANT R21, desc[UR4][R10.64+0x5c] ;  /* 0x00005c040a154981 */ /* 0x000f22000c1e9900 */
[----:B------:R-:W-:-:S03]  /*0630*/  @P3 LOP3.LUT R2, R2, R23, RZ, 0x3c, !PT ;  /* 0x0000001702023212 */ /* 0x000fc600078e3cff */
[----:B------:R-:W4:Y:S01]  /*0640*/  @P5 LDG.E.CONSTANT R23, desc[UR4][R10.64+0x68] ;  /* 0x000068040a175981 */ /* 0x000f22000c1e9900 */
[----:B------:R-:W-:-:S03]  /*0650*/  @P4 LOP3.LUT R4, R4, R25, RZ, 0x3c, !PT ;  /* 0x0000001904044212 */ /* 0x000fc600078e3cff */
[----:B------:R-:W4:Y:S01]  /*0660*/  @P5 LDG.E.CONSTANT R25, desc[UR4][R10.64+0x70] ;  /* 0x000070040a195981 */ /* 0x000f22000c1e9900 */
[----:B--2---:R-:W-:-:S03]  /*0670*/  @P3 LOP3.LUT R5, R5, R18, RZ, 0x3c, !PT ;  /* 0x0000001205053212 */ /* 0x004fc600078e3cff */
[----:B------:R-:W2:Y:S01]  /*0680*/  @P5 LDG.E.CONSTANT R18, desc[UR4][R10.64+0x6c] ;  /* 0x00006c040a125981 */ /* 0x000ea2000c1e9900 */
[----:B---3--:R-:W-:-:S03]  /*0690*/  @P4 LOP3.LUT R5, R5, R20, RZ, 0x3c, !PT ;  /* 0x0000001405054212 */ /* 0x008fc600078e3cff */
[----:B------:R-:W3:Y:S01]  /*06a0*/  @P5 LDG.E.CONSTANT R20, desc[UR4][R10.64+0x74] ;  /* 0x000074040a145981 */ /* 0x000ee2000c1e9900 */
[----:B----4-:R-:W-:-:S03]  /*06b0*/  @P4 LOP3.LUT R3, R3, R22, RZ, 0x3c, !PT ;  /* 0x0000001603034212 */ /* 0x010fc600078e3cff */
[----:B------:R-:W4:Y:S01]  /*06c0*/  @P0 LDG.E.CONSTANT R22, desc[UR4][R10.64+0x8c] ;  /* 0x00008c040a160981 */ /* 0x000f22000c1e9900 */
[----:B------:R-:W-:-:S03]  /*06d0*/  @P6 LOP3.LUT R15, R15, R26, RZ, 0x3c, !PT ;  /* 0x0000001a0f0f6212 */ /* 0x000fc600078e3cff */
        /* <DEDUP_REMOVED lines=13> */
[----:B------:R-:W-:Y:S02]  /*07b0*/  @P6 LOP3.LUT R4, R4, R27, RZ, 0x3c, !PT ;  /* 0x0000001b04046212 */ /* 0x000fe400078e3cff */
[----:B------:R-:W-:Y:S02]  /*07c0*/  @P6 LOP3.LUT R2, R2, R21, RZ, 0x3c, !PT ;  /* 0x0000001502026212 */ /* 0x000fe400078e3cff */
[----:B------:R-:W-:Y:S02]  /*07d0*/  @P0 LOP3.LUT R4, R4, R23, RZ, 0x3c, !PT ;  /* 0x0000001704040212 */ /* 0x000fe400078e3cff */
[----:B------:R-:W-:Y:S02]  /*07e0*/  @P0 LOP3.LUT R2, R2, R25, RZ, 0x3c, !PT ;  /* 0x0000001902020212 */ /* 0x000fe400078e3cff */
[----:B--2---:R-:W-:Y:S02]  /*07f0*/  @P6 LOP3.LUT R5, R5, R18, RZ, 0x3c, !PT ;  /* 0x0000001205056212 */ /* 0x004fe400078e3cff */
[----:B---3--:R-:W-:-:S02]  /*0800*/  @P6 LOP3.LUT R3, R3, R20, RZ, 0x3c, !PT ;  /* 0x0000001403036212 */ /* 0x008fc400078e3cff */
[----:B----4-:R-:W-:Y:S02]  /*0810*/  @P0 LOP3.LUT R5, R5, R22, RZ, 0x3c, !PT ;  /* 0x0000001605050212 */ /* 0x010fe400078e3cff */
[----:B------:R-:W-:Y:S02]  /*0820*/  @P0 LOP3.LUT R3, R3, R26, RZ, 0x3c, !PT ;  /* 0x0000001a03030212 */ /* 0x000fe400078e3cff */
[----:B------:R-:W-:-:S13]  /*0830*/  R2P PR, R24.B1, 0x7f ;  /* 0x0000007f18007804 */ /* 0x000fda0000001000 */
[----:B------:R-:W2:Y:S04]  /*0840*/  @P0 LDG.E.CONSTANT R18, desc[UR4][R10.64+0xa0] ;  /* 0x0000a0040a120981 */ /* 0x000ea8000c1e9900 */
[----:B------:R-:W3:Y:S04]  /*0850*/  @P1 LDG.E.CONSTANT R22, desc[UR4][R10.64+0xb4] ;  /* 0x0000b4040a161981 */ /* 0x000ee8000c1e9900 */
[----:B------:R-:W4:Y:S04]  /*0860*/  @P2 LDG.E.CONSTANT R26, desc[UR4][R10.64+0xc8] ;  /* 0x0000c8040a1a2981 */ /* 0x000f28000c1e9900 */
[----:B------:R-:W4:Y:S04]  /*0870*/  @P3 LDG.E.CONSTANT R28, desc[UR4][R10.64+0xdc] ;  /* 0x0000dc040a1c3981 */ /* 0x000f28000c1e9900 */
[----:B------:R-:W4:Y:S04]  /*0880*/  @P0 LDG.E.CONSTANT R23, desc[UR4][R10.64+0xa4] ;  /* 0x0000a4040a170981 */ /* 0x000f28000c1e9900 */
[----:B------:R-:W4:Y:S04]  /*0890*/  @P0 LDG.E.CONSTANT R20, desc[UR4][R10.64+0xa8] ;  /* 0x0000a8040a140981 */ /* 0x000f28000c1e9900 */
[----:B------:R-:W4:Y:S04]  /*08a0*/  @P4 LDG.E.CONSTANT R25, desc[UR4][R10.64+0xf0] ;  /* 0x0000f0040a194981 */ /* 0x000f28000c1e9900 */
        /* <DEDUP_REMOVED lines=21> */
[----:B------:R-:W-:Y:S02]  /*0a00*/  LOP3.LUT P0, RZ, R24, 0x8000, RZ, 0xc0, !PT ;  /* 0x0000800018ff7812 */ /* 0x000fe4000780c0ff */
[----:B----4-:R-:W-:Y:S01]  /*0a10*/  @P5 LOP3.LUT R15, R15, R26, RZ, 0x3c, !PT ;  /* 0x0000001a0f0f5212 */ /* 0x010fe200078e3cff */
[----:B------:R-:W4:Y:S04]  /*0a20*/  @P3 LDG.E.CONSTANT R24, desc[UR4][R10.64+0xe4] ;  /* 0x0000e4040a183981 */ /* 0x000f28000c1e9900 */
[----:B------:R-:W2:Y:S01]  /*0a30*/  @P6 LDG.E.CONSTANT R26, desc[UR4][R10.64+0x118] ;  /* 0x000118040a1a6981 */ /* 0x000ea2000c1e9900 */
        /* <DEDUP_REMOVED lines=8> */
[----:B---3--:R-:W-:-:S03]  /*0ac0*/  @P2 LOP3.LUT R3, R3, R22, RZ, 0x3c, !PT ;  /* 0x0000001603032212 */ /* 0x008fc600078e3cff */
[----:B------:R-:W3:Y:S01]  /*0ad0*/  @P4 LDG.E.CONSTANT R22, desc[UR4][R10.64+0x100] ;  /* 0x000100040a164981 */ /* 0x000ee2000c1e9900 */
[----:B--2---:R-:W-:-:S03]  /*0ae0*/  @P6 LOP3.LUT R15, R15, R26, RZ, 0x3c, !PT ;  /* 0x0000001a0f0f6212 */ /* 0x004fc600078e3cff */
[----:B------:R-:W2:Y:S01]  /*0af0*/  @P0 LDG.E.CONSTANT R26, desc[UR4][R10.64+0x12c] ;  /* 0x00012c040a1a0981 */ /* 0x000ea2000c1e9900 */
[----:B----4-:R-:W-:-:S03]  /*0b00*/  @P2 LOP3.LUT R2, R2, R23, RZ, 0x3c, !PT ;  /* 0x0000001702022212 */ /* 0x010fc600078e3cff */
[----:B------:R-:W4:Y:S01]  /*0b10*/  @P4 LDG.E.CONSTANT R23, desc[UR4][R10.64+0xfc] ;  /* 0x0000fc040a174981 */ /* 0x000f22000c1e9900 */
[----:B------:R-:W-:-:S03]  /*0b20*/  @P2 LOP3.LUT R5, R5, R20, RZ, 0x3c, !PT ;  /* 0x0000001405052212 */ /* 0x000fc600078e3cff */
[----:B------:R-:W4:Y:S01]  /*0b30*/  @P4 LDG.E.CONSTANT R20, desc[UR4][R10.64+0xf8] ;  /* 0x0000f8040a144981 */ /* 0x000f22000c1e9900 */
[----:B------:R-:W-:Y:S02]  /*0b40*/  @P3 LOP3.LUT R2, R2, R27, RZ, 0x3c, !PT ;  /* 0x0000001b02023212 */ /* 0x000fe400078e3cff */
[----:B------:R-:W-:Y:S01]  /*0b50*/  @P3 LOP3.LUT R4, R4, R25, RZ, 0x3c, !PT ;  /* 0x0000001904043212 */ /* 0x000fe200078e3cff */
[----:B------:R-:W4:Y:S01]  /*0b60*/  @P5 LDG.E.CONSTANT R27, desc[UR4][R10.64+0x110] ;  /* 0x000110040a1b5981 */ /* 0x000f22000c1e9900 */
[----:B------:R-:W-:-:S03]  /*0b70*/  @P3 LOP3.LUT R5, R5, R24, RZ, 0x3c, !PT ;  /* 0x0000001805053212 */ /* 0x000fc600078e3cff */
[----:B------:R-:W4:Y:S04]  /*0b80*/  @P5 LDG.E.CONSTANT R25, desc[UR4][R10.64+0x108] ;  /* 0x000108040a195981 */ /* 0x000f28000c1e9900 */
        /* <DEDUP_REMOVED lines=19> */
[----:B------:R-:W-:-:S05]  /*0cc0*/  VIADD R19, R19, 0x10 ;  /* 0x0000001013137836 */ /* 0x000fca0000000000 */
[----:B------:R-:W-:Y:S02]  /*0cd0*/  ISETP.NE.AND P1, PT, R19, 0x20, PT ;  /* 0x000000201300780c */ /* 0x000fe40003f25270 */
[----:B------:R-:W-:Y:S02]  /*0ce0*/  @P5 LOP3.LUT R3, R3, R18, RZ, 0x3c, !PT ;  /* 0x0000001203035212 */ /* 0x000fe400078e3cff */
[----:B------:R-:W-:Y:S02]  /*0cf0*/  @P6 LOP3.LUT R4, R4, R21, RZ, 0x3c, !PT ;  /* 0x0000001504046212 */ /* 0x000fe400078e3cff */
[----:B---3--:R-:W-:-:S04]  /*0d00*/  @P6 LOP3.LUT R3, R3, R22, RZ, 0x3c, !PT ;  /* 0x0000001603036212 */ /* 0x008fc800078e3cff */
[----:B--2---:R-:W-:Y:S02]  /*0d10*/  @P0 LOP3.LUT R3, R3, R26, RZ, 0x3c, !PT ;  /* 0x0000001a03030212 */ /* 0x004fe400078e3cff */
[----:B----4-:R-:W-:Y:S02]  /*0d20*/  @P6 LOP3.LUT R2, R2, R23, RZ, 0x3c, !PT ;  /* 0x0000001702026212 */ /* 0x010fe400078e3cff */
[----:B------:R-:W-:Y:S02]  /*0d30*/  @P6 LOP3.LUT R5, R5, R20, RZ, 0x3c, !PT ;  /* 0x0000001405056212 */ /* 0x000fe400078e3cff */
[----:B------:R-:W-:Y:S02]  /*0d40*/  @P0 LOP3.LUT R2, R2, R27, RZ, 0x3c, !PT ;  /* 0x0000001b02020212 */ /* 0x000fe400078e3cff */
[----:B------:R-:W-:Y:S02]  /*0d50*/  @P0 LOP3.LUT R4, R4, R25, RZ, 0x3c, !PT ;  /* 0x0000001904040212 */ /* 0x000fe400078e3cff */
[----:B------:R-:W-:Y:S01]  /*0d60*/  @P0 LOP3.LUT R5, R5, R24, RZ, 0x3c, !PT ;  /* 0x0000001805050212 */ /* 0x000fe200078e3cff */
[----:B------:R-:W-:Y:S06]  /*0d70*/  @P1 BRA `(.L_x_22) ;  /* 0xfffffff400481947 */ /* 0x000fec000383ffff */
[----:B------:R-:W-:-:S05]  /*0d80*/  VIADD R17, R17, 0x1 ;  /* 0x0000000111117836 */ /* 0x000fca0000000000 */
[----:B------:R-:W-:-:S13]  /*0d90*/  ISETP.NE.AND P0, PT, R17, 0x5, PT ;  /* 0x000000051100780c */ /* 0x000fda0003f05270 */
[----:B------:R-:W-:Y:S05]  /*0da0*/  @P0 BRA `(.L_x_23) ;  /* 0xfffffff400300947 */ /* 0x000fea000383ffff */
[----:B------:R1:W-:Y:S01]  /*0db0*/  STG.E.64 desc[UR4][R6.64+0x8], R4 ;  /* 0x0000080406007986 */ /* 0x0003e2000c101b04 */
[----:B------:R-:W-:Y:S01]  /*0dc0*/  VIADD R14, R14, 0x1 ;  /* 0x000000010e0e7836 */ /* 0x000fe20000000000 */
[----:B------:R-:W-:Y:S02]  /*0dd0*/  LOP3.LUT R11, R13, 0x3, RZ, 0xc0, !PT ;  /* 0x000000030d0b7812 */ /* 0x000fe400078ec0ff */
[----:B------:R1:W-:Y:S02]  /*0de0*/  STG.E.64 desc[UR4][R6.64+0x10], R2 ;  /* 0x0000100206007986 */ /* 0x0003e4000c101b04 */
[----:B------:R-:W-:Y:S02]  /*0df0*/  ISETP.GE.U32.AND P0, PT, R14, R11, PT ;  /* 0x0000000b0e00720c */ /* 0x000fe40003f06070 */
[----:B------:R1:W-:Y:S11]  /*0e00*/  STG.E desc[UR4][R6.64+0x4], R15 ;  /* 0x0000040f06007986 */ /* 0x0003f6000c101904 */
[----:B------:R-:W-:Y:S05]  /*0e10*/  @!P0 BRA `(.L_x_24) ;  /* 0xfffffff400048947 */ /* 0x000fea000383ffff */
.L_x_21:
[----:B------:R-:W-:Y:S05]  /*0e20*/  BSYNC.RECONVERGENT B1 ;  /* 0x0000000000017941 */ /* 0x000fea0003800200 */
.L_x_20:
[C---:B------:R-:W-:Y:S01]  /*0e30*/  ISETP.GT.U32.AND P0, PT, R13.reuse, 0x3, PT ;  /* 0x000000030d00780c */ /* 0x040fe20003f04070 */
[----:B------:R-:W-:Y:S01]  /*0e40*/  VIADD R12, R12, 0x1 ;  /* 0x000000010c0c7836 */ /* 0x000fe20000000000 */
[--C-:B------:R-:W-:Y:S02]  /*0e50*/  SHF.R.U64 R13, R13, 0x2, R0.reuse ;  /* 0x000000020d0d7819 */ /* 0x100fe40000001200 */
[----:B------:R-:W-:Y:S02]  /*0e60*/  ISETP.GT.U32.AND.EX P0, PT, R0, RZ, PT, P0 ;  /* 0x000000ff0000720c */ /* 0x000fe40003f04100 */
[----:B------:R-:W-:-:S11]  /*0e70*/  SHF.R.U32.HI R0, RZ, 0x2, R0 ;  /* 0x00000002ff007819 */ /* 0x000fd60000011600 */
[----:B------:R-:W-:Y:S05]  /*0e80*/  @P0 BRA `(.L_x_25) ;  /* 0xfffffff000c80947 */ /* 0x000fea000383ffff */
.L_x_19:
[----:B------:R-:W-:Y:S05]  /*0e90*/  BSYNC.RECONVERGENT B0 ;  /* 0x0000000000007941 */ /* 0x000fea0003800200 */
.L_x_18:
[----:B------:R-:W-:Y:S04]  /*0ea0*/  STG.E.64 desc[UR4][R6.64+0x18], RZ ;  /* 0x000018ff06007986 */ /* 0x000fe8000c101b04 */
[----:B------:R-:W-:Y:S04]  /*0eb0*/  STG.E desc[UR4][R6.64+0x20], RZ ;  /* 0x000020ff06007986 */ /* 0x000fe8000c101904 */
[----:B------:R-:W-:Y:S01]  /*0ec0*/  STG.E.64 desc[UR4][R6.64+0x28], RZ ;  /* 0x000028ff06007986 */ /* 0x000fe2000c101b04 */
[----:B------:R-:W-:Y:S05]  /*0ed0*/  EXIT ;  /* 0x000000000000794d */ /* 0x000fea0003800000 */
.L_x_26:
        /* <DEDUP_REMOVED lines=10> */
.L_x_98:


//--------------------- .text._Z20sample_greedy_kernelPiPKfi --------------------------
	.section	.text._Z20sample_greedy_kernelPiPKfi,"ax",@progbits
	.align	128
        .global         _Z20sample_greedy_kernelPiPKfi
        .type           _Z20sample_greedy_kernelPiPKfi,@function
        .size           _Z20sample_greedy_kernelPiPKfi,(.L_x_99 - _Z20sample_greedy_kernelPiPKfi)
        .other          _Z20sample_greedy_kernelPiPKfi,@"STO_CUDA_ENTRY STV_DEFAULT"
_Z20sample_greedy_kernelPiPKfi:
.text._Z20sample_greedy_kernelPiPKfi:
[----:B------:R-:W-:Y:S01]  /*0000*/  LDC R1, c[0x0][0x37c] ;  /* 0x0000df00ff017b82 */ /* 0x000fe20000000800 */
[----:B------:R-:W0:Y:S01]  /*0010*/  S2R R2, SR_TID.X ;  /* 0x0000000000027919 */ /* 0x000e220000002100 */
[----:B------:R-:W0:Y:S01]  /*0020*/  LDCU UR5, c[0x0][0x390] ;  /* 0x00007200ff0577ac */ /* 0x000e220008000800 */
[----:B------:R-:W-:Y:S01]  /*0030*/  BSSY.RECONVERGENT B0, `(.L_x_27) ;  /* 0x0000019000007945 */ /* 0x000fe20003800200 */
[----:B------:R-:W-:Y:S01]  /*0040*/  IMAD.MOV.U32 R3, RZ, RZ, RZ ;  /* 0x000000ffff037224 */ /* 0x000fe200078e00ff */
[----:B------:R-:W1:Y:S01]  /*0050*/  S2R R0, SR_CTAID.X ;  /* 0x0000000000007919 */ /* 0x000e620000002500 */
[----:B------:R-:W2:Y:S01]  /*0060*/  LDCU.64 UR8, c[0x0][0x358] ;  /* 0x00006b00ff0877ac */ /* 0x000ea20008000a00 */
[----:B------:R-:W-:Y:S01]  /*0070*/  IMAD.MOV.U32 R6, RZ, RZ, -0x800001 ;  /* 0xff7fffffff067424 */ /* 0x000fe200078e00ff */
[----:B------:R-:W3:Y:S01]  /*0080*/  LDCU.64 UR10, c[0x0][0x388] ;  /* 0x00007100ff0a77ac */ /* 0x000ee20008000a00 */
[----:B0-----:R-:W-:-:S13]  /*0090*/  ISETP.GE.AND P0, PT, R2, UR5, PT ;  /* 0x0000000502007c0c */ /* 0x001fda000bf06270 */
[----:B-123--:R-:W-:Y:S05]  /*00a0*/  @P0 BRA `(.L_x_28) ;  /* 0x0000000000440947 */ /* 0x00efea0003800000 */
[----:B------:R-:W0:Y:S01]  /*00b0*/  LDC R9, c[0x0][0x360] ;  /* 0x0000d800ff097b82 */ /* 0x000e220000000800 */
[----:B------:R-:W-:Y:S02]  /*00c0*/  IMAD R7, R0, UR5, RZ ;  /* 0x0000000500077c24 */ /* 0x000fe4000f8e02ff */
[----:B------:R-:W-:Y:S02]  /*00d0*/  IMAD.MOV.U32 R6, RZ, RZ, -0x800001 ;  /* 0xff7fffffff067424 */ /* 0x000fe400078e00ff */
[----:B------:R-:W-:Y:S02]  /*00e0*/  IMAD.MOV.U32 R3, RZ, RZ, RZ ;  /* 0x000000ffff037224 */ /* 0x000fe400078e00ff */
[----:B------:R-:W-:-:S07]  /*00f0*/  IMAD.MOV.U32 R8, RZ, RZ, R2 ;  /* 0x000000ffff087224 */ /* 0x000fce00078e0002 */
.L_x_29:
[----:B------:R-:W-:Y:S02]  /*0100*/  SHF.R.S32.HI R4, RZ, 0x1f, R8 ;  /* 0x0000001fff047819 */ /* 0x000fe40000011408 */
[----:B------:R-:W-:-:S04]  /*0110*/  IADD3 R5, P0, PT, R7, R8, RZ ;  /* 0x0000000807057210 */ /* 0x000fc80007f1e0ff */
[----:B------:R-:W-:Y:S02]  /*0120*/  LEA.HI.X.SX32 R10, R7, R4, 0x1, P0 ;  /* 0x00000004070a7211 */ /* 0x000fe400000f0eff */
[----:B------:R-:W-:-:S04]  /*0130*/  LEA R4, P0, R5, UR10, 0x2 ;  /* 0x0000000a05047c11 */ /* 0x000fc8000f8010ff */
[----:B------:R-:W-:-:S06]  /*0140*/  LEA.HI.X R5, R5, UR11, R10, 0x2, P0 ;  /* 0x0000000b05057c11 */ /* 0x000fcc00080f140a */
[----:B------:R-:W2:Y:S02]  /*0150*/  LDG.E.CONSTANT R5, desc[UR8][R4.64] ;  /* 0x0000000804057981 */ /* 0x000ea4000c1e9900 */
[----:B--2---:R-:W-:-:S04]  /*0160*/  FSETP.GT.AND P0, PT, R5, R6, PT ;  /* 0x000000060500720b */ /* 0x004fc80003f04000 */
[----:B------:R-:W-:Y:S01]  /*0170*/  SEL R3, R8, R3, P0 ;  /* 0x0000000308037207 */ /* 0x000fe20000000000 */
[----:B0-----:R-:W-:Y:S01]  /*0180*/  IMAD.IADD R8, R9, 0x1, R8 ;  /* 0x0000000109087824 */ /* 0x001fe200078e0208 */
[----:B------:R-:W-:-:S04]  /*0190*/  FSEL R6, R5, R6, P0 ;  /* 0x0000000605067208 */ /* 0x000fc80000000000 */
[----:B------:R-:W-:-:S13]  /*01a0*/  ISETP.GE.AND P1, PT, R8, UR5, PT ;  /* 0x0000000508007c0c */ /* 0x000fda000bf26270 */
[----:B------:R-:W-:Y:S05]  /*01b0*/  @!P1 BRA `(.L_x_29) ;  /* 0xfffffffc00d09947 */ /* 0x000fea000383ffff */
.L_x_28:
[----:B------:R-:W-:Y:S05]  /*01c0*/  BSYNC.RECONVERGENT B0 ;  /* 0x0000000000007941 */ /* 0x000fea0003800200 */
.L_x_27:
[----:B------:R-:W0:Y:S01]  /*01d0*/  SHFL.DOWN PT, R5, R6, 0x10, 0x1f ;  /* 0x0a001f0006057f89 */ /* 0x000e2200000e0000 */
[----:B------:R-:W1:Y:S03]  /*01e0*/  LDCU UR7, c[0x0][0x360] ;  /* 0x00006c00ff0777ac */ /* 0x000e660008000800 */
[----:B------:R-:W2:Y:S01]  /*01f0*/  SHFL.DOWN PT, R4, R3, 0x10, 0x1f ;  /* 0x0a001f0003047f89 */ /* 0x000ea200000e0000 */
[----:B-1----:R-:W-:-:S04]  /*0200*/  UIADD3 UR6, UPT, UPT, UR7, 0x1f, URZ ;  /* 0x0000001f07067890 */ /* 0x002fc8000fffe0ff */
[----:B------:R-:W-:Y:S01]  /*0210*/  USHF.R.U32.HI UR4, URZ, 0x5, UR6 ;  /* 0x00000005ff047899 */ /* 0x000fe20008011606 */
[----:B0-----:R-:W-:-:S04]  /*0220*/  FSETP.GEU.AND P0, PT, R6, R5, PT ;  /* 0x000000050600720b */ /* 0x001fc80003f0e000 */
[----:B------:R-:W-:Y:S02]  /*0230*/  FSEL R5, R5, R6, !P0 ;  /* 0x0000000605057208 */ /* 0x000fe40004000000 */
[----:B--2---:R-:W-:Y:S02]  /*0240*/  SEL R4, R4, R3, !P0 ;  /* 0x0000000304047207 */ /* 0x004fe40004000000 */
[----:B------:R-:W-:Y:S01]  /*0250*/  LOP3.LUT P1, R3, R2, 0x1f, RZ, 0xc0, !PT ;  /* 0x0000001f02037812 */ /* 0x000fe2000782c0ff */
[----:B------:R-:W0:Y:S04]  /*0260*/  SHFL.DOWN PT, R8, R5, 0x8, 0x1f ;  /* 0x09001f0005087f89 */ /* 0x000e2800000e0000 */
[----:B------:R-:W1:Y:S08]  /*0270*/  SHFL.DOWN PT, R7, R4, 0x8, 0x1f ;  /* 0x09001f0004077f89 */ /* 0x000e7000000e0000 */
[----:B------:R-:W2:Y:S01]  /*0280*/  @!P1 S2R R12, SR_CgaCtaId ;  /* 0x00000000000c9919 */ /* 0x000ea20000008800 */
[----:B0-----:R-:W-:-:S04]  /*0290*/  FSETP.GEU.AND P0, PT, R5, R8, PT ;  /* 0x000000080500720b */ /* 0x001fc80003f0e000 */
[----:B------:R-:W-:Y:S02]  /*02a0*/  FSEL R8, R8, R5, !P0 ;  /* 0x0000000508087208 */ /* 0x000fe40004000000 */
[----:B-1----:R-:W-:-:S03]  /*02b0*/  SEL R7, R7, R4, !P0 ;  /* 0x0000000407077207 */ /* 0x002fc60004000000 */
[----:B------:R-:W0:Y:S04]  /*02c0*/  SHFL.DOWN PT, R9, R8, 0x4, 0x1f ;  /* 0x08801f0008097f89 */ /* 0x000e2800000e0000 */
[----:B------:R-:W1:Y:S01]  /*02d0*/  SHFL.DOWN PT, R6, R7, 0x4, 0x1f ;  /* 0x08801f0007067f89 */ /* 0x000e6200000e0000 */
[----:B0-----:R-:W-:-:S04]  /*02e0*/  FSETP.GEU.AND P0, PT, R8, R9, PT ;  /* 0x000000090800720b */ /* 0x001fc80003f0e000 */
[----:B------:R-:W-:Y:S02]  /*02f0*/  FSEL R9, R9, R8, !P0 ;  /* 0x0000000809097208 */ /* 0x000fe40004000000 */
[----:B-1----:R-:W-:Y:S02]  /*0300*/  SEL R6, R6, R7, !P0 ;  /* 0x0000000706067207 */ /* 0x002fe40004000000 */
[----:B------:R-:W-:Y:S01]  /*0310*/  @!P1 MOV R7, 0x400 ;  /* 0x0000040000079802 */ /* 0x000fe20000000f00 */
[----:B------:R-:W0:Y:S03]  /*0320*/  SHFL.DOWN PT, R10, R9, 0x2, 0x1f ;  /* 0x08401f00090a7f89 */ /* 0x000e2600000e0000 */
[----:B--2---:R-:W-:Y:S01]  /*0330*/  @!P1 LEA R7, R12, R7, 0x18 ;  /* 0x000000070c079211 */ /* 0x004fe200078ec0ff */
[----:B------:R-:W1:Y:S03]  /*0340*/  SHFL.DOWN PT, R5, R6, 0x2, 0x1f ;  /* 0x08401f0006057f89 */ /* 0x000e6600000e0000 */
[----:B------:R-:W-:-:S02]  /*0350*/  @!P1 LEA.HI R7, R2, R7, RZ, 0x1e ;  /* 0x0000000702079211 */ /* 0x000fc400078ff0ff */
[----:B0-----:R-:W-:-:S04]  /*0360*/  FSETP.GEU.AND P0, PT, R9, R10, PT ;  /* 0x0000000a0900720b */ /* 0x001fc80003f0e000 */
[----:B------:R-:W-:Y:S02]  /*0370*/  FSEL R10, R10, R9, !P0 ;  /* 0x000000090a0a7208 */ /* 0x000fe40004000000 */
[----:B-1----:R-:W-:Y:S02]  /*0380*/  SEL R5, R5, R6, !P0 ;  /* 0x0000000605057207 */ /* 0x002fe40004000000 */
[----:B------:R-:W-:Y:S01]  /*0390*/  ISETP.GE.U32.AND P0, PT, R3, UR4, PT ;  /* 0x0000000403007c0c */ /* 0x000fe2000bf06070 */
[----:B------:R-:W0:Y:S03]  /*03a0*/  SHFL.DOWN PT, R11, R10, 0x1, 0x1f ;  /* 0x08201f000a0b7f89 */ /* 0x000e2600000e0000 */
[----:B------:R-:W-:Y:S01]  /*03b0*/  ISETP.GT.U32.OR P0, PT, R2, 0x1f, P0 ;  /* 0x0000001f0200780c */ /* 0x000fe20000704470 */
[----:B------:R-:W1:Y:S01]  /*03c0*/  SHFL.DOWN PT, R4, R5, 0x1, 0x1f ;  /* 0x08201f0005047f89 */ /* 0x000e6200000e0000 */
[----:B0-----:R-:W-:-:S04]  /*03d0*/  FSETP.GEU.AND P2, PT, R10, R11, PT ;  /* 0x0000000b0a00720b */ /* 0x001fc80003f4e000 */
[----:B------:R-:W-:Y:S02]  /*03e0*/  FSEL R6, R11, R10, !P2 ;  /* 0x0000000a0b067208 */ /* 0x000fe40005000000 */
[----:B-1----:R-:W-:-:S03]  /*03f0*/  SEL R4, R4, R5, !P2 ;  /* 0x0000000504047207 */ /* 0x002fc60005000000 */
[----:B------:R0:W-:Y:S04]  /*0400*/  @!P1 STS [R7], R6 ;  /* 0x0000000607009388 */ /* 0x0001e80000000800 */
[----:B------:R0:W-:Y:S01]  /*0410*/  @!P1 STS [R7+0x4], R4 ;  /* 0x0000040407009388 */ /* 0x0001e20000000800 */
[----:B------:R-:W-:Y:S06]  /*0420*/  BAR.SYNC.DEFER_BLOCKING 0x0 ;  /* 0x0000000000007b1d */ /* 0x000fec0000010000 */
[----:B------:R-:W-:Y:S05]  /*0430*/  @P0 EXIT ;  /* 0x000000000000094d */ /* 0x000fea0003800000 */
[----:B------:R-:W1:Y:S01]  /*0440*/  S2UR UR5, SR_CgaCtaId ;  /* 0x00000000000579c3 */ /* 0x000e620000008800 */
[----:B------:R-:W-:Y:S01]  /*0450*/  UMOV UR4, 0x400 ;  /* 0x0000040000047882 */ /* 0x000fe20000000000 */
[----:B------:R-:W-:Y:S01]  /*0460*/  UISETP.GE.U32.AND UP0, UPT, UR7, 0x21, UPT ;  /* 0x000000210700788c */ /* 0x000fe2000bf06070 */
[----:B------:R-:W-:Y:S01]  /*0470*/  ISETP.NE.AND P2, PT, R3, RZ, PT ;  /* 0x000000ff0300720c */ /* 0x000fe20003f45270 */
[----:B-1----:R-:W-:-:S06]  /*0480*/  ULEA UR4, UR5, UR4, 0x18 ;  /* 0x0000000405047291 */ /* 0x002fcc000f8ec0ff */
[----:B------:R-:W-:-:S05]  /*0490*/  LEA R2, R2, UR4, 0x3 ;  /* 0x0000000402027c11 */ /* 0x000fca000f8e18ff */
[----:B0-----:R0:W1:Y:S01]  /*04a0*/  LDS.64 R6, [R2] ;  /* 0x0000000002067984 */ /* 0x0010620000000a00 */
[----:B------:R-:W-:Y:S05]  /*04b0*/  BRA.U !UP0, `(.L_x_30) ;  /* 0x0000000108307547 */ /* 0x000fea000b800000 */
[----:B------:R-:W-:Y:S01]  /*04c0*/  USHF.R.U32.HI UR4, URZ, 0x6, UR6 ;  /* 0x00000006ff047899 */ /* 0x000fe20008011606 */
[----:B-1----:R-:W-:-:S05]  /*04d0*/  IMAD.MOV.U32 R3, RZ, RZ, R6 ;  /* 0x000000ffff037224 */ /* 0x002fca00078e0006 */
[----:B0-----:R-:W-:-:S07]  /*04e0*/  IMAD.U32 R2, RZ, RZ, UR4 ;  /* 0x00000004ff027e24 */ /* 0x001fce000f8e00ff */
.L_x_31:
[----:B------:R-:W0:Y:S01]  /*04f0*/  SHFL.DOWN PT, R4, R3, R2, 0x1f ;  /* 0x08001f0203047589 */ /* 0x000e2200000e0000 */
[----:B------:R-:W-:Y:S02]  /*0500*/  ISETP.GT.U32.AND P1, PT, R2, 0x1, PT ;  /* 0x000000010200780c */ /* 0x000fe40003f24070 */
[----:B------:R-:W-:Y:S01]  /*0510*/  SHF.R.U32.HI R5, RZ, 0x1, R2 ;  /* 0x00000001ff057819 */ /* 0x000fe20000011602 */
[----:B------:R1:W2:Y:S04]  /*0520*/  SHFL.DOWN PT, R6, R7, R2, 0x1f ;  /* 0x08001f0207067589 */ /* 0x0002a800000e0000 */
[----:B-1----:R-:W-:Y:S01]  /*0530*/  IMAD.MOV.U32 R2, RZ, RZ, R5 ;  /* 0x000000ffff027224 */ /* 0x002fe200078e0005 */
[----:B0-----:R-:W-:-:S04]  /*0540*/  FSETP.GEU.AND P0, PT, R3, R4, PT ;  /* 0x000000040300720b */ /* 0x001fc80003f0e000 */
[----:B------:R-:W-:Y:S02]  /*0550*/  FSEL R3, R4, R3, !P0 ;  /* 0x0000000304037208 */ /* 0x000fe40004000000 */
[----:B--2---:R-:W-:Y:S01]  /*0560*/  SEL R7, R6, R7, !P0 ;  /* 0x0000000706077207 */ /* 0x004fe20004000000 */
[----:B------:R-:W-:Y:S06]  /*0570*/  @P1 BRA `(.L_x_31) ;  /* 0xfffffffc00dc1947 */ /* 0x000fec000383ffff */
.L_x_30:
[----:B------:R-:W-:Y:S05]  /*0580*/  @P2 EXIT ;  /* 0x000000000000294d */ /* 0x000fea0003800000 */
[----:B0-----:R-:W0:Y:S02]  /*0590*/  LDC.64 R2, c[0x0][0x380] ;  /* 0x0000e000ff027b82 */ /* 0x001e240000000a00 */
[----:B0-----:R-:W-:-:S05]  /*05a0*/  IMAD.WIDE.U32 R2, R0, 0x4, R2 ;  /* 0x0000000400027825 */ /* 0x001fca00078e0002 */
[----:B-1----:R-:W-:Y:S01]  /*05b0*/  STG.E desc[UR8][R2.64], R7 ;  /* 0x0000000702007986 */ /* 0x002fe2000c101908 */
[----:B------:R-:W-:Y:S05]  /*05c0*/  EXIT ;  /* 0x000000000000794d */ /* 0x000fea0003800000 */
.L_x_32:
        /* <DEDUP_REMOVED lines=11> */
.L_x_99:


//--------------------- .text._Z28sample_top_p_parallel_kernelPiPfifP17curandStateXORWOW --------------------------
	.section	.text._Z28sample_top_p_parallel_kernelPiPfifP17curandStateXORWOW,"ax",@progbits
	.align	128
        .global         _Z28sample_top_p_parallel_kernelPiPfifP17curandStateXORWOW
        .type           _Z28sample_top_p_parallel_kernelPiPfifP17curandStateXORWOW,@function
        .size           _Z28sample_top_p_parallel_kernelPiPfifP17curandStateXORWOW,(.L_x_100 - _Z28sample_top_p_parallel_kernelPiPfifP17curandStateXORWOW)
        .other          _Z28sample_top_p_parallel_kernelPiPfifP17curandStateXORWOW,@"STO_CUDA_ENTRY STV_DEFAULT"
_Z28sample_top_p_parallel_kernelPiPfifP17curandStateXORWOW:
.text._Z28sample_top_p_parallel_kernelPiPfifP17curandStateXORWOW:
[----:B------:R-:W-:Y:S01]  /*0000*/  LDC R1, c[0x0][0x37c] ;  /* 0x0000df00ff017b82 */ /* 0x000fe20000000800 */
[----:B------:R-:W0:Y:S07]  /*0010*/  S2R R0, SR_TID.X ;  /* 0x0000000000007919 */ /* 0x000e2e0000002100 */
[----:B------:R-:W-:Y:S01]  /*0020*/  BAR.SYNC.DEFER_BLOCKING 0x0 ;  /* 0x0000000000007b1d */ /* 0x000fe20000010000 */
[----:B0-----:R-:W-:-:S13]  /*0030*/  ISETP.NE.AND P0, PT, R0, RZ, PT ;  /* 0x000000ff0000720c */ /* 0x001fda0003f05270 */
[----:B------:R-:W-:Y:S05]  /*0040*/  @P0 EXIT ;  /* 0x000000000000094d */ /* 0x000fea0003800000 */
[----:B------:R-:W0:Y:S01]  /*0050*/  S2R R25, SR_CTAID.X ;  /* 0x0000000000197919 */ /* 0x000e220000002500 */
[----:B------:R-:W0:Y:S01]  /*0060*/  LDC.64 R8, c[0x0][0x398] ;  /* 0x0000e600ff087b82 */ /* 0x000e220000000a00 */
[----:B------:R-:W1:Y:S07]  /*0070*/  LDCU.64 UR4, c[0x0][0x358] ;  /* 0x00006b00ff0477ac */ /* 0x000e6e0008000a00 */
[----:B------:R-:W2:Y:S08]  /*0080*/  LDC.64 R2, c[0x0][0x390] ;  /* 0x0000e400ff027b82 */ /* 0x000eb00000000a00 */
[----:B------:R-:W3:Y:S01]  /*0090*/  LDC.64 R20, c[0x0][0x380] ;  /* 0x0000e000ff147b82 */ /* 0x000ee20000000a00 */
[----:B0-----:R-:W-:-:S05]  /*00a0*/  IMAD.WIDE.U32 R8, R25, 0x30, R8 ;  /* 0x0000003019087825 */ /* 0x001fca00078e0008 */
[----:B-1----:R-:W4:Y:S04]  /*00b0*/  LDG.E.64 R14, desc[UR4][R8.64] ;  /* 0x00000004080e7981 */ /* 0x002f28000c1e1b00 */
[----:B------:R-:W4:Y:S04]  /*00c0*/  LDG.E.64 R10, desc[UR4][R8.64+0x10] ;  /* 0x00001004080a7981 */ /* 0x000f28000c1e1b00 */
[----:B------:R-:W4:Y:S01]  /*00d0*/  LDG.E.64 R12, desc[UR4][R8.64+0x8] ;  /* 0x00000804080c7981 */ /* 0x000f22000c1e1b00 */
[----:B--2---:R-:W-:-:S03]  /*00e0*/  FSETP.GT.AND P0, PT, R3, RZ, PT ;  /* 0x000000ff0300720b */ /* 0x004fc60003f04000 */
[----:B------:R0:W5:Y:S01]  /*00f0*/  LDG.E.64 R6, desc[UR4][R8.64+0x18] ;  /* 0x0000180408067981 */ /* 0x000162000c1e1b00 */
[----:B------:R-:W-:Y:S01]  /*0100*/  ISETP.LT.OR P0, PT, R2, 0x1, !P0 ;  /* 0x000000010200780c */ /* 0x000fe20004701670 */
[----:B------:R-:W-:Y:S02]  /*0110*/  IMAD.MOV.U32 R3, RZ, RZ, 0x2f800000 ;  /* 0x2f800000ff037424 */ /* 0x000fe400078e00ff */
[----:B------:R0:W5:Y:S01]  /*0120*/  LDG.E.64 R4, desc[UR4][R8.64+0x28] ;  /* 0x0000280408047981 */ /* 0x000162000c1e1b00 */
[----:B---3--:R-:W-:-:S03]  /*0130*/  IMAD.WIDE.U32 R20, R25, 0x4, R20 ;  /* 0x0000000419147825 */ /* 0x008fc600078e0014 */
[----:B------:R0:W5:Y:S01]  /*0140*/  LDG.E R19, desc[UR4][R8.64+0x20] ;  /* 0x0000200408137981 */ /* 0x000162000c1e1900 */
[----:B----4-:R-:W-:Y:S01]  /*0150*/  SHF.R.U32.HI R0, RZ, 0x2, R15 ;  /* 0x00000002ff007819 */ /* 0x010fe2000001160f */
[----:B------:R-:W-:-:S03]  /*0160*/  VIADD R14, R14, 0x587c5 ;  /* 0x000587c50e0e7836 */ /* 0x000fc60000000000 */
[----:B------:R-:W-:Y:S01]  /*0170*/  LOP3.LUT R0, R0, R15, RZ, 0x3c, !PT ;  /* 0x0000000f00007212 */ /* 0x000fe200078e3cff */
[----:B------:R-:W-:Y:S02]  /*0180*/  IMAD.SHL.U32 R16, R11, 0x10, RZ ;  /* 0x000000100b107824 */ /* 0x000fe400078e00ff */
[----:B------:R-:W-:Y:S02]  /*0190*/  IMAD.MOV.U32 R23, RZ, RZ, R10 ;  /* 0x000000ffff177224 */ /* 0x000fe400078e000a */
[----:B------:R-:W-:Y:S02]  /*01a0*/  IMAD.SHL.U32 R15, R0, 0x2, RZ ;  /* 0x00000002000f7824 */ /* 0x000fe400078e00ff */
[----:B------:R-:W-:-:S03]  /*01b0*/  IMAD.MOV.U32 R22, RZ, RZ, R13 ;  /* 0x000000ffff167224 */ /* 0x000fc600078e000d */
[----:B------:R-:W-:Y:S01]  /*01c0*/  LOP3.LUT R15, R11, R16, R15, 0x96, !PT ;  /* 0x000000100b0f7212 */ /* 0x000fe200078e960f */
[----:B------:R-:W-:Y:S02]  /*01d0*/  IMAD.MOV.U32 R16, RZ, RZ, R11 ;  /* 0x000000ffff107224 */ /* 0x000fe400078e000b */
[----:B------:R-:W-:Y:S01]  /*01e0*/  IMAD.MOV.U32 R11, RZ, RZ, RZ ;  /* 0x000000ffff0b7224 */ /* 0x000fe200078e00ff */
[----:B------:R-:W-:Y:S01]  /*01f0*/  LOP3.LUT R17, R15, R0, RZ, 0x3c, !PT ;  /* 0x000000000f117212 */ /* 0x000fe200078e3cff */
[----:B------:R-:W-:-:S04]  /*0200*/  IMAD.MOV.U32 R15, RZ, RZ, R12 ;  /* 0x000000ffff0f7224 */ /* 0x000fc800078e000c */
[----:B------:R-:W-:-:S05]  /*0210*/  IMAD.IADD R0, R17, 0x1, R14 ;  /* 0x0000000111007824 */ /* 0x000fca00078e020e */
[----:B------:R-:W-:-:S05]  /*0220*/  I2FP.F32.U32 R0, R0 ;  /* 0x0000000000007245 */ /* 0x000fca0000201000 */
[----:B------:R-:W-:Y:S01]  /*0230*/  FFMA R0, R0, R3, 1.1641532182693481445e-10 ;  /* 0x2f00000000007423 */ /* 0x000fe20000000003 */
[----:B0-----:R-:W-:Y:S06]  /*0240*/  @P0 BRA `(.L_x_33) ;  /* 0x00000000004c0947 */ /* 0x001fec0003800000 */
[----:B------:R-:W-:Y:S01]  /*0250*/  IMAD R25, R25, R2, RZ ;  /* 0x0000000219197224 */ /* 0x000fe200078e02ff */
[----:B------:R-:W-:Y:S01]  /*0260*/  CS2R R10, SRZ ;  /* 0x00000000000a7805 */ /* 0x000fe2000001ff00 */
[----:B------:R-:W-:Y:S01]  /*0270*/  IMAD.MOV.U32 R13, RZ, RZ, RZ ;  /* 0x000000ffff0d7224 */ /* 0x000fe200078e00ff */
[----:B------:R-:W0:Y:S06]  /*0280*/  LDCU.64 UR6, c[0x0][0x390] ;  /* 0x00007200ff0677ac */ /* 0x000e2c0008000a00 */
.L_x_34:
[----:B------:R-:W1:Y:S01]  /*0290*/  LDC.64 R2, c[0x0][0x388] ;  /* 0x0000e200ff027b82 */ /* 0x000e620000000a00 */
[----:B------:R-:W-:-:S04]  /*02a0*/  IADD3 R12, P0, PT, R25, R10, RZ ;  /* 0x0000000a190c7210 */ /* 0x000fc80007f1e0ff */
[----:B------:R-:W-:Y:S02]  /*02b0*/  LEA.HI.X.SX32 R18, R25, RZ, 0x1, P0 ;  /* 0x000000ff19127211 */ /* 0x000fe400000f0eff */
[----:B-1----:R-:W-:-:S04]  /*02c0*/  LEA R2, P0, R12, R2, 0x2 ;  /* 0x000000020c027211 */ /* 0x002fc800078010ff */
[----:B------:R-:W-:-:S05]  /*02d0*/  LEA.HI.X R3, R12, R3, R18, 0x2, P0 ;  /* 0x000000030c037211 */ /* 0x000fca00000f1412 */
[----:B------:R-:W2:Y:S02]  /*02e0*/  LDG.E.CONSTANT R2, desc[UR4][R2.64] ;  /* 0x0000000402027981 */ /* 0x000ea4000c1e9900 */
[----:B--2---:R-:W-:-:S13]  /*02f0*/  FSETP.GT.AND P0, PT, R2, RZ, PT ;  /* 0x000000ff0200720b */ /* 0x004fda0003f04000 */
[----:B------:R-:W-:Y:S01]  /*0300*/  @P0 FADD R13, R13, R2 ;  /* 0x000000020d0d0221 */ /* 0x000fe20000000000 */
[----:B------:R-:W-:-:S04]  /*0310*/  @P0 ISETP.NE.AND P1, PT, R11, RZ, PT ;  /* 0x000000ff0b00020c */ /* 0x000fc80003f25270 */
[----:B------:R-:W-:-:S13]  /*0320*/  FSETP.GE.AND P2, PT, R13, R0, P0 ;  /* 0x000000000d00720b */ /* 0x000fda0000746000 */
[C---:B------:R-:W-:Y:S01]  /*0330*/  @P2 SEL R11, R10.reuse, R11, !P1 ;  /* 0x0000000b0a0b2207 */ /* 0x040fe20004800000 */
[----:B------:R-:W-:Y:S01]  /*0340*/  VIADD R10, R10, 0x1 ;  /* 0x000000010a0a7836 */ /* 0x000fe20000000000 */
[----:B0-----:R-:W-:-:S04]  /*0350*/  FSETP.LT.AND P2, PT, R13, UR7, PT ;  /* 0x000000070d007c0b */ /* 0x001fc8000bf41000 */
[----:B------:R-:W-:-:S13]  /*0360*/  ISETP.GE.AND P1, PT, R10, UR6, PT ;  /* 0x000000060a007c0c */ /* 0x000fda000bf26270 */
[----:B------:R-:W-:Y:S05]  /*0370*/  @!P1 BRA P2, `(.L_x_34) ;  /* 0xfffffffc00c49947 */ /* 0x000fea000103ffff */
.L_x_33:
[----:B------:R-:W-:Y:S04]  /*0380*/  STG.E desc[UR4][R20.64], R11 ;  /* 0x0000000b14007986 */ /* 0x000fe8000c101904 */
[----:B------:R-:W-:Y:S04]  /*0390*/  STG.E.64 desc[UR4][R8.64], R14 ;  /* 0x0000000e08007986 */ /* 0x000fe8000c101b04 */
[----:B------:R-:W-:Y:S04]  /*03a0*/  STG.E.64 desc[UR4][R8.64+0x8], R22 ;  /* 0x0000081608007986 */ /* 0x000fe8000c101b04 */
[----:B------:R-:W-:Y:S04]  /*03b0*/  STG.E.64 desc[UR4][R8.64+0x10], R16 ;  /* 0x0000101008007986 */ /* 0x000fe8000c101b04 */
[----:B-----5:R-:W-:Y:S04]  /*03c0*/  STG.E.64 desc[UR4][R8.64+0x18], R6 ;  /* 0x0000180608007986 */ /* 0x020fe8000c101b04 */
[----:B------:R-:W-:Y:S04]  /*03d0*/  STG.E.64 desc[UR4][R8.64+0x28], R4 ;  /* 0x0000280408007986 */ /* 0x000fe8000c101b04 */
[----:B------:R-:W-:Y:S01]  /*03e0*/  STG.E desc[UR4][R8.64+0x20], R19 ;  /* 0x0000201308007986 */ /* 0x000fe2000c101904 */
[----:B------:R-:W-:Y:S05]  /*03f0*/  EXIT ;  /* 0x000000000000794d */ /* 0x000fea0003800000 */
.L_x_35:
        /* <DEDUP_REMOVED lines=16> */
.L_x_100:


//--------------------- .text._Z19sample_top_p_kernelPiPKfifP17curandStateXORWOW --------------------------
	.section	.text._Z19sample_top_p_kernelPiPKfifP17curandStateXORWOW,"ax",@progbits
	.align	128
        .global         _Z19sample_top_p_kernelPiPKfifP17curandStateXORWOW
        .type           _Z19sample_top_p_kernelPiPKfifP17curandStateXORWOW,@function
        .size           _Z19sample_top_p_kernelPiPKfifP17curandStateXORWOW,(.L_x_101 - _Z19sample_top_p_kernelPiPKfifP17curandStateXORWOW)
        .other          _Z19sample_top_p_kernelPiPKfifP17curandStateXORWOW,@"STO_CUDA_ENTRY STV_DEFAULT"
_Z19sample_top_p_kernelPiPKfifP17curandStateXORWOW:
.text._Z19sample_top_p_kernelPiPKfifP17curandStateXORWOW:
[----:B------:R-:W-:Y:S01]  /*0000*/  LDC R1, c[0x0][0x37c] ;  /* 0x0000df00ff017b82 */ /* 0x000fe20000000800 */
[----:B------:R-:W0:Y:S02]  /*0010*/  S2R R0, SR_TID.X ;  /* 0x0000000000007919 */ /* 0x000e240000002100 */
[----:B0-----:R-:W-:-:S13]  /*0020*/  ISETP.NE.AND P0, PT, R0, RZ, PT ;  /* 0x000000ff0000720c */ /* 0x001fda0003f05270 */
[----:B------:R-:W-:Y:S05]  /*0030*/  @P0 EXIT ;  /* 0x000000000000094d */ /* 0x000fea0003800000 */
[----:B------:R-:W0:Y:S01]  /*0040*/  S2R R0, SR_CTAID.X ;  /* 0x0000000000007919 */ /* 0x000e220000002500 */
[----:B------:R-:W0:Y:S01]  /*0050*/  LDC.64 R2, c[0x0][0x398] ;  /* 0x0000e600ff027b82 */ /* 0x000e220000000a00 */
[----:B------:R-:W1:Y:S01]  /*0060*/  LDCU.64 UR6, c[0x0][0x358] ;  /* 0x00006b00ff0677ac */ /* 0x000e620008000a00 */
[----:B------:R-:W2:Y:S01]  /*0070*/  LDCU UR5, c[0x0][0x390] ;  /* 0x00007200ff0577ac */ /* 0x000ea20008000800 */
[----:B0-----:R-:W-:-:S05]  /*0080*/  IMAD.WIDE.U32 R2, R0, 0x30, R2 ;  /* 0x0000003000027825 */ /* 0x001fca00078e0002 */
[----:B-1----:R-:W3:Y:S04]  /*0090*/  LDG.E.64 R14, desc[UR6][R2.64] ;  /* 0x00000006020e7981 */ /* 0x002ee8000c1e1b00 */
[----:B------:R-:W4:Y:S04]  /*00a0*/  LDG.E.64 R4, desc[UR6][R2.64+0x10] ;  /* 0x0000100602047981 */ /* 0x000f28000c1e1b00 */
[----:B------:R0:W5:Y:S04]  /*00b0*/  LDG.E R17, desc[UR6][R2.64+0x20] ;  /* 0x0000200602117981 */ /* 0x000168000c1e1900 */
[----:B------:R0:W5:Y:S04]  /*00c0*/  LDG.E.64 R6, desc[UR6][R2.64+0x28] ;  /* 0x0000280602067981 */ /* 0x000168000c1e1b00 */
[----:B------:R0:W5:Y:S04]  /*00d0*/  LDG.E.64 R8, desc[UR6][R2.64+0x8] ;  /* 0x0000080602087981 */ /* 0x000168000c1e1b00 */
[----:B------:R0:W5:Y:S01]  /*00e0*/  LDG.E.64 R10, desc[UR6][R2.64+0x18] ;  /* 0x00001806020a7981 */ /* 0x000162000c1e1b00 */
[----:B--2---:R-:W-:-:S02]  /*00f0*/  UISETP.GE.AND UP0, UPT, UR5, 0x1, UPT ;  /* 0x000000010500788c */ /* 0x004fc4000bf06270 */
[----:B------:R-:W-:-:S06]  /*0100*/  UIADD3 UR4, UPT, UPT, UR5, -0x1, URZ ;  /* 0xffffffff05047890 */ /* 0x000fcc000fffe0ff */
[----:B------:R-:W-:Y:S01]  /*0110*/  IMAD.U32 R23, RZ, RZ, UR4 ;  /* 0x00000004ff177e24 */ /* 0x000fe2000f8e00ff */
[----:B---3--:R-:W-:Y:S02]  /*0120*/  SHF.R.U32.HI R12, RZ, 0x2, R15 ;  /* 0x00000002ff0c7819 */ /* 0x008fe4000001160f */
[----:B------:R-:W-:Y:S02]  /*0130*/  IADD3 R14, PT, PT, R14, 0x587c5, RZ ;  /* 0x000587c50e0e7810 */ /* 0x000fe40007ffe0ff */
[----:B------:R-:W-:Y:S01]  /*0140*/  LOP3.LUT R12, R12, R15, RZ, 0x3c, !PT ;  /* 0x0000000f0c0c7212 */ /* 0x000fe200078e3cff */
[----:B----4-:R-:W-:Y:S02]  /*0150*/  IMAD.SHL.U32 R16, R5, 0x10, RZ ;  /* 0x0000001005107824 */ /* 0x010fe400078e00ff */
[----:B------:R-:W-:Y:S02]  /*0160*/  HFMA2 R15, -RZ, RZ, 0.1171875, 0 ;  /* 0x2f800000ff0f7431 */ /* 0x000fe400000001ff */
[----:B------:R-:W-:-:S05]  /*0170*/  IMAD.SHL.U32 R13, R12, 0x2, RZ ;  /* 0x000000020c0d7824 */ /* 0x000fca00078e00ff */
[----:B------:R-:W-:-:S04]  /*0180*/  LOP3.LUT R13, R5, R16, R13, 0x96, !PT ;  /* 0x00000010050d7212 */ /* 0x000fc800078e960d */
[----:B------:R-:W-:-:S05]  /*0190*/  LOP3.LUT R13, R13, R12, RZ, 0x3c, !PT ;  /* 0x0000000c0d0d7212 */ /* 0x000fca00078e3cff */
[----:B------:R-:W-:-:S05]  /*01a0*/  IMAD.IADD R12, R13, 0x1, R14 ;  /* 0x000000010d0c7824 */ /* 0x000fca00078e020e */
[----:B------:R-:W-:-:S05]  /*01b0*/  I2FP.F32.U32 R12, R12 ;  /* 0x0000000c000c7245 */ /* 0x000fca0000201000 */
[----:B------:R-:W-:Y:S01]  /*01c0*/  FFMA R12, R12, R15, 1.1641532182693481445e-10 ;  /* 0x2f0000000c0c7423 */ /* 0x000fe2000000000f */
[----:B0-----:R-:W-:Y:S06]  /*01d0*/  BRA.U !UP0, `(.L_x_36) ;  /* 0x00000001087c7547 */ /* 0x001fec000b800000 */
[----:B------:R-:W0:Y:S01]  /*01e0*/  LDC.64 R18, c[0x0][0x388] ;  /* 0x0000e200ff127b82 */ /* 0x000e220000000a00 */
[----:B------:R-:W1:Y:S01]  /*01f0*/  LDCU UR8, c[0x0][0x394] ;  /* 0x00007280ff0877ac */ /* 0x000e620008000800 */
[----:B------:R-:W-:Y:S01]  /*0200*/  IMAD R15, R0, UR5, RZ ;  /* 0x00000005000f7c24 */ /* 0x000fe2000f8e02ff */
[----:B------:R-:W-:Y:S01]  /*0210*/  MOV R23, RZ ;  /* 0x000000ff00177202 */ /* 0x000fe20000000f00 */
[----:B------:R-:W2:Y:S01]  /*0220*/  LDCU UR9, c[0x0][0x390] ;  /* 0x00007200ff0977ac */ /* 0x000ea20008000800 */
[----:B-1----:R-:W-:Y:S01]  /*0230*/  FMUL R16, R12, UR8 ;  /* 0x000000080c107c20 */ /* 0x002fe20008400000 */
[----:B0-----:R-:W-:-:S04]  /*0240*/  IMAD.WIDE R18, R15, 0x4, R18 ;  /* 0x000000040f127825 */ /* 0x001fc800078e0212 */
[----:B------:R-:W-:Y:S01]  /*0250*/  FMNMX R16, R16, UR8, PT ;  /* 0x0000000810107c09 */ /* 0x000fe2000b800000 */
[----:B--2---:R-:W-:-:S07]  /*0260*/  IMAD.MOV.U32 R15, RZ, RZ, RZ ;  /* 0x000000ffff0f7224 */ /* 0x004fce00078e00ff */
.L_x_38:
[----:B------:R-:W-:-:S06]  /*0270*/  IMAD.WIDE.U32 R20, R15, 0x4, R18 ;  /* 0x000000040f147825 */ /* 0x000fcc00078e0012 */
[----:B------:R-:W2:Y:S02]  /*0280*/  LDG.E.CONSTANT R20, desc[UR6][R20.64] ;  /* 0x0000000614147981 */ /* 0x000ea4000c1e9900 */
[----:B--2---:R-:W-:-:S05]  /*0290*/  FADD R23, R20, R23 ;  /* 0x0000001714177221 */ /* 0x004fca0000000000 */
[----:B------:R-:W-:-:S13]  /*02a0*/  FSETP.GTU.AND P0, PT, R16, R23, PT ;  /* 0x000000171000720b */ /* 0x000fda0003f0c000 */
[----:B------:R-:W-:Y:S05]  /*02b0*/  @!P0 BRA `(.L_x_37) ;  /* 0x0000000000148947 */ /* 0x000fea0003800000 */
[----:B------:R-:W-:-:S04]  /*02c0*/  IADD3 R15, PT, PT, R15, 0x1, RZ ;  /* 0x000000010f0f7810 */ /* 0x000fc80007ffe0ff */
[----:B------:R-:W-:-:S13]  /*02d0*/  ISETP.NE.AND P0, PT, R15, UR9, PT ;  /* 0x000000090f007c0c */ /* 0x000fda000bf05270 */
[----:B------:R-:W-:Y:S05]  /*02e0*/  @P0 BRA `(.L_x_38) ;  /* 0xfffffffc00e00947 */ /* 0x000fea000383ffff */
[----:B------:R-:W-:Y:S01]  /*02f0*/  IMAD.U32 R23, RZ, RZ, UR4 ;  /* 0x00000004ff177e24 */ /* 0x000fe2000f8e00ff */
[----:B------:R-:W-:Y:S06]  /*0300*/  BRA `(.L_x_36) ;  /* 0x0000000000307947 */ /* 0x000fec0003800000 */
.L_x_37:
[----:B------:R-:W-:Y:S01]  /*0310*/  FMUL R25, R12, R23 ;  /* 0x000000170c197220 */ /* 0x000fe20000400000 */
[----:B------:R-:W-:Y:S01]  /*0320*/  MOV R12, RZ ;  /* 0x000000ff000c7202 */ /* 0x000fe20000000f00 */
[----:B------:R-:W-:-:S07]  /*0330*/  IMAD.MOV.U32 R23, RZ, RZ, RZ ;  /* 0x000000ffff177224 */ /* 0x000fce00078e00ff */
.L_x_39:
[----:B------:R-:W-:-:S06]  /*0340*/  IMAD.WIDE.U32 R20, R23, 0x4, R18 ;  /* 0x0000000417147825 */ /* 0x000fcc00078e0012 */
[----:B------:R-:W2:Y:S02]  /*0350*/  LDG.E.CONSTANT R21, desc[UR6][R20.64] ;  /* 0x0000000614157981 */ /* 0x000ea4000c1e9900 */
[----:B--2---:R-:W-:-:S05]  /*0360*/  FADD R12, R21, R12 ;  /* 0x0000000c150c7221 */ /* 0x004fca0000000000 */
[----:B------:R-:W-:-:S13]  /*0370*/  FSETP.GE.AND P0, PT, R12, R25, PT ;  /* 0x000000190c00720b */ /* 0x000fda0003f06000 */
[----:B------:R-:W-:Y:S05]  /*0380*/  @P0 BRA `(.L_x_36) ;  /* 0x0000000000100947 */ /* 0x000fea0003800000 */
[C---:B------:R-:W-:Y:S02]  /*0390*/  ISETP.NE.AND P0, PT, R23.reuse, R15, PT ;  /* 0x0000000f1700720c */ /* 0x040fe40003f05270 */
[----:B------:R-:W-:-:S11]  /*03a0*/  IADD3 R23, PT, PT, R23, 0x1, RZ ;  /* 0x0000000117177810 */ /* 0x000fd60007ffe0ff */
[----:B------:R-:W-:Y:S05]  /*03b0*/  @P0 BRA `(.L_x_39) ;  /* 0xfffffffc00e00947 */ /* 0x000fea000383ffff */
[----:B------:R-:W-:-:S07]  /*03c0*/  IMAD.U32 R23, RZ, RZ, UR4 ;  /* 0x00000004ff177e24 */ /* 0x000fce000f8e00ff */
.L_x_36:
[----:B------:R-:W0:Y:S01]  /*03d0*/  LDC.64 R18, c[0x0][0x380] ;  /* 0x0000e000ff127b82 */ /* 0x000e220000000a00 */
[----:B-----5:R-:W-:Y:S01]  /*03e0*/  MOV R15, R8 ;  /* 0x00000008000f7202 */ /* 0x020fe20000000f00 */
[----:B------:R-:W-:Y:S01]  /*03f0*/  IMAD.MOV.U32 R8, RZ, RZ, R9 ;  /* 0x000000ffff087224 */ /* 0x000fe200078e0009 */
[----:B------:R-:W-:Y:S02]  /*0400*/  MOV R9, R4 ;  /* 0x0000000400097202 */ /* 0x000fe40000000f00 */
[----:B------:R-:W-:Y:S01]  /*0410*/  MOV R12, R5 ;  /* 0x00000005000c7202 */ /* 0x000fe20000000f00 */
[----:B0-----:R-:W-:-:S05]  /*0420*/  IMAD.WIDE.U32 R18, R0, 0x4, R18 ;  /* 0x0000000400127825 */ /* 0x001fca00078e0012 */
[----:B------:R-:W-:Y:S04]  /*0430*/  STG.E desc[UR6][R18.64], R23 ;  /* 0x0000001712007986 */ /* 0x000fe8000c101906 */
[----:B------:R-:W-:Y:S04]  /*0440*/  STG.E.64 desc[UR6][R2.64], R14 ;  /* 0x0000000e02007986 */ /* 0x000fe8000c101b06 */
[----:B------:R-:W-:Y:S04]  /*0450*/  STG.E.64 desc[UR6][R2.64+0x8], R8 ;  /* 0x0000080802007986 */ /* 0x000fe8000c101b06 */
[----:B------:R-:W-:Y:S04]  /*0460*/  STG.E.64 desc[UR6][R2.64+0x10], R12 ;  /* 0x0000100c02007986 */ /* 0x000fe8000c101b06 */
[----:B------:R-:W-:Y:S04]  /*0470*/  STG.E.64 desc[UR6][R2.64+0x18], R10 ;  /* 0x0000180a02007986 */ /* 0x000fe8000c101b06 */
[----:B------:R-:W-:Y:S04]  /*0480*/  STG.E.64 desc[UR6][R2.64+0x28], R6 ;  /* 0x0000280602007986 */ /* 0x000fe8000c101b06 */
[----:B------:R-:W-:Y:S01]  /*0490*/  STG.E desc[UR6][R2.64+0x20], R17 ;  /* 0x0000201102007986 */ /* 0x000fe2000c101906 */
[----:B------:R-:W-:Y:S05]  /*04a0*/  EXIT ;  /* 0x000000000000794d */ /* 0x000fea0003800000 */
.L_x_40:
        /* <DEDUP_REMOVED lines=13> */
.L_x_101:


//--------------------- .text._Z18apply_top_k_kernelPfiiS_ --------------------------
	.section	.text._Z18apply_top_k_kernelPfiiS_,"ax",@progbits
	.align	128
        .global         _Z18apply_top_k_kernelPfiiS_
        .type           _Z18apply_top_k_kernelPfiiS_,@function
        .size           _Z18apply_top_k_kernelPfiiS_,(.L_x_102 - _Z18apply_top_k_kernelPfiiS_)
        .other          _Z18apply_top_k_kernelPfiiS_,@"STO_CUDA_ENTRY STV_DEFAULT"
_Z18apply_top_k_kernelPfiiS_:
.text._Z18apply_top_k_kernelPfiiS_:
[----:B------:R-:W-:Y:S01]  /*0000*/  LDC R1, c[0x0][0x37c] ;  /* 0x0000df00ff017b82 */ /* 0x000fe20000000800 */
[----:B------:R-:W0:Y:S01]  /*0010*/  S2R R21, SR_TID.X ;  /* 0x0000000000157919 */ /* 0x000e220000002100 */
[----:B------:R-:W0:Y:S06]  /*0020*/  LDCU UR4, c[0x0][0x388] ;  /* 0x00007100ff0477ac */ /* 0x000e2c0008000800 */
[----:B------:R-:W1:Y:S01]  /*0030*/  LDC.64 R24, c[0x0][0x380] ;  /* 0x0000e000ff187b82 */ /* 0x000e620000000a00 */
[----:B------:R-:W-:Y:S01]  /*0040*/  BSSY.RECONVERGENT B0, `(.L_x_41) ;  /* 0x0000011000007945 */ /* 0x000fe20003800200 */
[----:B------:R-:W2:Y:S01]  /*0050*/  S2R R6, SR_CTAID.X ;  /* 0x0000000000067919 */ /* 0x000ea20000002500 */
[----:B------:R-:W3:Y:S01]  /*0060*/  LDCU.64 UR8, c[0x0][0x358] ;  /* 0x00006b00ff0877ac */ /* 0x000ee20008000a00 */
[----:B------:R-:W-:Y:S01]  /*0070*/  IMAD.MOV.U32 R4, RZ, RZ, -0x800001 ;  /* 0xff7fffffff047424 */ /* 0x000fe200078e00ff */
[----:B0-----:R-:W-:Y:S01]  /*0080*/  ISETP.GE.AND P0, PT, R21, UR4, PT ;  /* 0x0000000415007c0c */ /* 0x001fe2000bf06270 */
[----:B--2---:R-:W-:-:S04]  /*0090*/  IMAD R3, R6, UR4, RZ ;  /* 0x0000000406037c24 */ /* 0x004fc8000f8e02ff */
[----:B-1----:R-:W-:-:S08]  /*00a0*/  IMAD.WIDE R24, R3, 0x4, R24 ;  /* 0x0000000403187825 */ /* 0x002fd000078e0218 */
[----:B---3--:R-:W-:Y:S05]  /*00b0*/  @P0 BRA `(.L_x_42) ;  /* 0x0000000000240947 */ /* 0x008fea0003800000 */
[----:B------:R-:W0:Y:S01]  /*00c0*/  LDC R0, c[0x0][0x360] ;  /* 0x0000d800ff007b82 */ /* 0x000e220000000800 */
[----:B------:R-:W-:Y:S02]  /*00d0*/  IMAD.MOV.U32 R4, RZ, RZ, -0x800001 ;  /* 0xff7fffffff047424 */ /* 0x000fe400078e00ff */
[----:B------:R-:W-:-:S07]  /*00e0*/  IMAD.MOV.U32 R5, RZ, RZ, R21 ;  /* 0x000000ffff057224 */ /* 0x000fce00078e0015 */
.L_x_43:
[----:B------:R-:W-:-:S06]  /*00f0*/  IMAD.WIDE R2, R5, 0x4, R24 ;  /* 0x0000000405027825 */ /* 0x000fcc00078e0218 */
[----:B------:R-:W2:Y:S01]  /*0100*/  LDG.E R3, desc[UR8][R2.64] ;  /* 0x0000000802037981 */ /* 0x000ea2000c1e1900 */
[----:B0-----:R-:W-:-:S05]  /*0110*/  IMAD.IADD R5, R0, 0x1, R5 ;  /* 0x0000000100057824 */ /* 0x001fca00078e0205 */
[----:B------:R-:W-:Y:S02]  /*0120*/  ISETP.GE.AND P0, PT, R5, UR4, PT ;  /* 0x0000000405007c0c */ /* 0x000fe4000bf06270 */
[----:B--2---:R-:W-:-:S11]  /*0130*/  FMNMX R4, R3, R4, !PT ;  /* 0x0000000403047209 */ /* 0x004fd60007800000 */
[----:B------:R-:W-:Y:S05]  /*0140*/  @!P0 BRA `(.L_x_43) ;  /* 0xfffffffc00e88947 */ /* 0x000fea000383ffff */
.L_x_42:
[----:B------:R-:W-:Y:S05]  /*0150*/  BSYNC.RECONVERGENT B0 ;  /* 0x0000000000007941 */ /* 0x000fea0003800200 */
.L_x_41:
[----:B------:R-:W0:Y:S01]  /*0160*/  SHFL.DOWN PT, R3, R4, 0x10, 0x1f ;  /* 0x0a001f0004037f89 */ /* 0x000e2200000e0000 */
[----:B------:R-:W1:Y:S01]  /*0170*/  S2UR UR5, SR_CgaCtaId ;  /* 0x00000000000579c3 */ /* 0x000e620000008800 */
[----:B------:R-:W-:Y:S01]  /*0180*/  UMOV UR4, 0x400 ;  /* 0x0000040000047882 */ /* 0x000fe20000000000 */
[----:B0-----:R-:W-:Y:S01]  /*0190*/  FMNMX R3, R3, R4, !PT ;  /* 0x0000000403037209 */ /* 0x001fe20007800000 */
[----:B-1----:R-:W-:-:S04]  /*01a0*/  ULEA UR4, UR5, UR4, 0x18 ;  /* 0x0000000405047291 */ /* 0x002fc8000f8ec0ff */
[----:B------:R-:W0:Y:S02]  /*01b0*/  SHFL.DOWN PT, R0, R3, 0x8, 0x1f ;  /* 0x09001f0003007f89 */ /* 0x000e2400000e0000 */
[----:B0-----:R-:W-:Y:S02]  /*01c0*/  FMNMX R5, R3, R0, !PT ;  /* 0x0000000003057209 */ /* 0x001fe40007800000 */
[----:B------:R-:W-:-:S03]  /*01d0*/  LEA.HI R3, R21, UR4, RZ, 0x1d ;  /* 0x0000000415037c11 */ /* 0x000fc6000f8fe8ff */
[----:B------:R-:W0:Y:S02]  /*01e0*/  SHFL.DOWN PT, R0, R5, 0x4, 0x1f ;  /* 0x08801f0005007f89 */ /* 0x000e2400000e0000 */
[----:B0-----:R-:W-:Y:S01]  /*01f0*/  FMNMX R7, R5, R0, !PT ;  /* 0x0000000005077209 */ /* 0x001fe20007800000 */
[----:B------:R-:W-:Y:S01]  /*0200*/  IMAD.MOV.U32 R5, RZ, RZ, -0x800001 ;  /* 0xff7fffffff057424 */ /* 0x000fe200078e00ff */
[----:B------:R-:W0:Y:S03]  /*0210*/  LDC R0, c[0x0][0x360] ;  /* 0x0000d800ff007b82 */ /* 0x000e260000000800 */
[----:B------:R-:W1:Y:S01]  /*0220*/  SHFL.DOWN PT, R2, R7, 0x2, 0x1f ;  /* 0x08401f0007027f89 */ /* 0x000e6200000e0000 */
[----:B0-----:R-:W-:Y:S01]  /*0230*/  VIADD R20, R0, 0x1f ;  /* 0x0000001f00147836 */ /* 0x001fe20000000000 */
[----:B-1----:R-:W-:Y:S02]  /*0240*/  FMNMX R8, R7, R2, !PT ;  /* 0x0000000207087209 */ /* 0x002fe40007800000 */
[----:B------:R-:W-:-:S02]  /*0250*/  LOP3.LUT P0, R2, R21, 0x1f, RZ, 0xc0, !PT ;  /* 0x0000001f15027812 */ /* 0x000fc4000780c0ff */
[----:B------:R-:W-:Y:S01]  /*0260*/  SHF.R.U32.HI R4, RZ, 0x5, R20 ;  /* 0x00000005ff047819 */ /* 0x000fe20000011614 */
[----:B------:R-:W0:Y:S03]  /*0270*/  SHFL.DOWN PT, R9, R8, 0x1, 0x1f ;  /* 0x08201f0008097f89 */ /* 0x000e2600000e0000 */
[----:B------:R-:W-:-:S13]  /*0280*/  ISETP.GE.U32.AND P1, PT, R21, R4, PT ;  /* 0x000000041500720c */ /* 0x000fda0003f26070 */
[----:B------:R-:W-:Y:S02]  /*0290*/  @!P1 LEA R7, R21, UR4, 0x2 ;  /* 0x0000000415079c11 */ /* 0x000fe4000f8e10ff */
[----:B0-----:R-:W-:-:S05]  /*02a0*/  FMNMX R10, R8, R9, !PT ;  /* 0x00000009080a7209 */ /* 0x001fca0007800000 */
[----:B------:R0:W-:Y:S01]  /*02b0*/  @!P0 STS [R3], R10 ;  /* 0x0000000a03008388 */ /* 0x0001e20000000800 */
[----:B------:R-:W-:Y:S01]  /*02c0*/  BAR.SYNC.DEFER_BLOCKING 0x0 ;  /* 0x0000000000007b1d */ /* 0x000fe20000010000 */
[----:B------:R-:W-:-:S05]  /*02d0*/  PLOP3.LUT P0, PT, PT, PT, PT, 0x8, 0x80 ;  /* 0x000000000080781c */ /* 0x000fca0003f0e170 */
[----:B------:R0:W1:Y:S01]  /*02e0*/  @!P1 LDS R5, [R7] ;  /* 0x0000000007059984 */ /* 0x0000620000000800 */
[----:B------:R-:W-:-:S13]  /*02f0*/  ISETP.GT.U32.AND P1, PT, R21, 0x1f, PT ;  /* 0x0000001f1500780c */ /* 0x000fda0003f24070 */
[----:B0-----:R-:W-:Y:S05]  /*0300*/  @P1 BRA `(.L_x_44) ;  /* 0x00000000003c1947 */ /* 0x001fea0003800000 */
[----:B------:R-:W-:-:S03]  /*0310*/  UMOV UR5, 0xffffffff ;  /* 0xffffffff00057882 */ /* 0x000fc60000000000 */
[----:B------:R-:W-:Y:S05]  /*0320*/  BRA.DIV UR5, `(.L_x_45) ;  /* 0x0000000e05147947 */ /* 0x000fea000b800000 */
[----:B-1----:R-:W0:Y:S02]  /*0330*/  SHFL.DOWN PT, R8, R5, 0x10, 0x1f ;  /* 0x0a001f0005087f89 */ /* 0x002e2400000e0000 */
[----:B0-----:R-:W-:-:S05]  /*0340*/  FMNMX R8, R8, R5, !PT ;  /* 0x0000000508087209 */ /* 0x001fca0007800000 */
[----:B------:R-:W0:Y:S02]  /*0350*/  SHFL.DOWN PT, R7, R8, 0x8, 0x1f ;  /* 0x09001f0008077f89 */ /* 0x000e2400000e0000 */
[----:B0-----:R-:W-:-:S05]  /*0360*/  FMNMX R7, R8, R7, !PT ;  /* 0x0000000708077209 */ /* 0x001fca0007800000 */
[----:B------:R-:W0:Y:S02]  /*0370*/  SHFL.DOWN PT, R10, R7, 0x4, 0x1f ;  /* 0x08801f00070a7f89 */ /* 0x000e2400000e0000 */
[----:B0-----:R-:W-:-:S05]  /*0380*/  FMNMX R10, R7, R10, !PT ;  /* 0x0000000a070a7209 */ /* 0x001fca0007800000 */
[----:B------:R-:W0:Y:S02]  /*0390*/  SHFL.DOWN PT, R9, R10, 0x2, 0x1f ;  /* 0x08401f000a097f89 */ /* 0x000e2400000e0000 */
[----:B0-----:R-:W-:-:S05]  /*03a0*/  FMNMX R9, R10, R9, !PT ;  /* 0x000000090a097209 */ /* 0x001fca0007800000 */
[----:B------:R0:W1:Y:S02]  /*03b0*/  SHFL.DOWN PT, R12, R9, 0x1, 0x1f ;  /* 0x08201f00090c7f89 */ /* 0x00006400000e0000 */
.L_x_63:
[----:B------:R-:W-:Y:S02]  /*03c0*/  ISETP.NE.AND P1, PT, R21, RZ, PT ;  /* 0x000000ff1500720c */ /* 0x000fe40003f25270 */
[----:B-1----:R-:W-:-:S11]  /*03d0*/  FMNMX R12, R9, R12, !PT ;  /* 0x0000000c090c7209 */ /* 0x002fd60007800000 */
[----:B------:R2:W-:Y:S01]  /*03e0*/  @!P1 STS [UR4], R12 ;  /* 0x0000000cff009988 */ /* 0x0005e20008000804 */
[----:B------:R-:W-:-:S13]  /*03f0*/  @!P1 PLOP3.LUT P0, PT, PT, PT, PT, 0x80, 0x8 ;  /* 0x000000000008981c */ /* 0x000fda0003f0f070 */
.L_x_44:
[----:B------:R-:W-:Y:S05]  /*0400*/  WARPSYNC.ALL ;  /* 0x0000000000007948 */ /* 0x000fea0003800000 */
[----:B------:R-:W-:Y:S01]  /*0410*/  BAR.SYNC.DEFER_BLOCKING 0x0 ;  /* 0x0000000000007b1d */ /* 0x000fe20000010000 */
[C---:B-1----:R-:W-:Y:S01]  /*0420*/  LOP3.LUT R5, R4.reuse, 0xf, RZ, 0xc0, !PT ;  /* 0x0000000f04057812 */ /* 0x042fe200078ec0ff */
[C---:B------:R-:W-:Y:S01]  /*0430*/  VIADD R8, R4.reuse, 0xffffffff ;  /* 0xffffffff04087836 */ /* 0x040fe20000000000 */
[C---:B------:R-:W-:Y:S01]  /*0440*/  LOP3.LUT R7, R4.reuse, 0x7, RZ, 0xc0, !PT ;  /* 0x0000000704077812 */ /* 0x040fe200078ec0ff */
[----:B------:R-:W-:Y:S01]  /*0450*/  IMAD.MOV.U32 R16, RZ, RZ, -0x800001 ;  /* 0xff7fffffff107424 */ /* 0x000fe200078e00ff */
[C---:B------:R-:W-:Y:S01]  /*0460*/  LOP3.LUT R18, R4.reuse, 0x70, RZ, 0xc0, !PT ;  /* 0x0000007004127812 */ /* 0x040fe200078ec0ff */
[----:B------:R-:W-:Y:S01]  /*0470*/  VIADD R5, R5, 0xffffffff ;  /* 0xffffffff05057836 */ /* 0x000fe20000000000 */
[----:B------:R-:W-:Y:S01]  /*0480*/  LOP3.LUT R17, R4, 0x3, RZ, 0xc0, !PT ;  /* 0x0000000304117812 */ /* 0x000fe200078ec0ff */
[----:B------:R-:W-:Y:S01]  /*0490*/  VIADD R7, R7, 0xffffffff ;  /* 0xffffffff07077836 */ /* 0x000fe20000000000 */
[----:B------:R-:W-:-:S02]  /*04a0*/  ISETP.GE.U32.AND P1, PT, R8, 0xf, PT ;  /* 0x0000000f0800780c */ /* 0x000fc40003f26070 */
[----:B------:R-:W-:Y:S02]  /*04b0*/  ISETP.GE.U32.AND P2, PT, R5, 0x7, PT ;  /* 0x000000070500780c */ /* 0x000fe40003f46070 */
[----:B------:R-:W-:Y:S02]  /*04c0*/  LOP3.LUT R5, R4, 0x7fffff0, RZ, 0xc0, !PT ;  /* 0x07fffff004057812 */ /* 0x000fe400078ec0ff */
[----:B------:R-:W-:-:S03]  /*04d0*/  ISETP.GE.U32.AND P3, PT, R7, 0x3, PT ;  /* 0x000000030700780c */ /* 0x000fc60003f66070 */
[----:B------:R-:W-:Y:S01]  /*04e0*/  IMAD.MOV R4, RZ, RZ, -R5 ;  /* 0x000000ffff047224 */ /* 0x000fe200078e0a05 */
[----:B------:R-:W1:Y:S01]  /*04f0*/  LDS R19, [UR4] ;  /* 0x00000004ff137984 */ /* 0x000e620008000800 */
[----:B------:R-:W-:Y:S01]  /*0500*/  UMOV UR4, URZ ;  /* 0x000000ff00047c82 */ /* 0x000fe20008000000 */
[----:B-1----:R-:W-:-:S07]  /*0510*/  IMAD.MOV.U32 R7, RZ, RZ, R19 ;  /* 0x000000ffff077224 */ /* 0x002fce00078e0013 */
.L_x_56:
[----:B------:R-:W1:Y:S01]  /*0520*/  LDCU UR10, c[0x0][0x388] ;  /* 0x00007100ff0a77ac */ /* 0x000e620008000800 */
[----:B------:R-:W-:Y:S01]  /*0530*/  FADD R5, R7, R16 ;  /* 0x0000001007057221 */ /* 0x000fe20000000000 */
[----:B------:R-:W-:Y:S01]  /*0540*/  BSSY.RECONVERGENT B0, `(.L_x_46) ;  /* 0x0000010000007945 */ /* 0x000fe20003800200 */
[----:B0-----:R-:W-:Y:S02]  /*0550*/  IMAD.MOV.U32 R10, RZ, RZ, RZ ;  /* 0x000000ffff0a7224 */ /* 0x001fe400078e00ff */
[----:B------:R-:W-:Y:S01]  /*0560*/  FMUL R5, R5, 0.5 ;  /* 0x3f00000005057820 */ /* 0x000fe20000400000 */
[----:B-1----:R-:W-:-:S13]  /*0570*/  ISETP.GE.AND P4, PT, R21, UR10, PT ;  /* 0x0000000a15007c0c */ /* 0x002fda000bf86270 */
[----:B------:R-:W-:Y:S05]  /*0580*/  @P4 BRA `(.L_x_47) ;  /* 0x00000000002c4947 */ /* 0x000fea0003800000 */
[----:B------:R-:W-:Y:S02]  /*0590*/  IMAD.MOV.U32 R10, RZ, RZ, RZ ;  /* 0x000000ffff0a7224 */ /* 0x000fe400078e00ff */
[----:B------:R-:W-:-:S07]  /*05a0*/  IMAD.MOV.U32 R11, RZ, RZ, R21 ;  /* 0x000000ffff0b7224 */ /* 0x000fce00078e0015 */
.L_x_48:
[----:B0-----:R-:W-:-:S06]  /*05b0*/  IMAD.WIDE R8, R11, 0x4, R24 ;  /* 0x000000040b087825 */ /* 0x001fcc00078e0218 */
[----:B------:R-:W3:Y:S01]  /*05c0*/  LDG.E R8, desc[UR8][R8.64] ;  /* 0x0000000808087981 */ /* 0x000ee2000c1e1900 */
[----:B------:R-:W-:Y:S02]  /*05d0*/  IMAD.IADD R11, R0, 0x1, R11 ;  /* 0x00000001000b7824 */ /* 0x000fe400078e020b */
[----:B--2---:R-:W-:-:S03]  /*05e0*/  VIADD R12, R10, 0x1 ;  /* 0x000000010a0c7836 */ /* 0x004fc60000000000 */
[----:B------:R-:W-:Y:S02]  /*05f0*/  ISETP.GE.AND P5, PT, R11, UR10, PT ;  /* 0x0000000a0b007c0c */ /* 0x000fe4000bfa6270 */
[----:B---3--:R-:W-:-:S13]  /*0600*/  FSETP.GE.AND P4, PT, R8, R5, PT ;  /* 0x000000050800720b */ /* 0x008fda0003f86000 */
[----:B------:R-:W-:-:S04]  /*0610*/  @!P4 IMAD.MOV R12, RZ, RZ, R10 ;  /* 0x000000ffff0cc224 */ /* 0x000fc800078e020a */
[----:B------:R-:W-:Y:S01]  /*0620*/  IMAD.MOV.U32 R10, RZ, RZ, R12 ;  /* 0x000000ffff0a7224 */ /* 0x000fe200078e000c */
[----:B------:R-:W-:Y:S06]  /*0630*/  @!P5 BRA `(.L_x_48) ;  /* 0xfffffffc00dcd947 */ /* 0x000fec000383ffff */
.L_x_47:
[----:B------:R-:W-:Y:S05]  /*0640*/  BSYNC.RECONVERGENT B0 ;  /* 0x0000000000007941 */ /* 0x000fea0003800200 */
.L_x_46:
[----:B0-----:R-:W0:Y:S01]  /*0650*/  SHFL.DOWN PT, R9, R10, 0x10, 0x1f ;  /* 0x0a001f000a097f89 */ /* 0x001e2200000e0000 */
[----:B------:R-:W-:Y:S01]  /*0660*/  ISETP.NE.AND P4, PT, R2, RZ, PT ;  /* 0x000000ff0200720c */ /* 0x000fe20003f85270 */
[----:B------:R-:W-:Y:S01]  /*0670*/  BSSY.RECONVERGENT B0, `(.L_x_49) ;  /* 0x0000074000007945 */ /* 0x000fe20003800200 */
[----:B0-----:R-:W-:-:S05]  /*0680*/  IMAD.IADD R9, R9, 0x1, R10 ;  /* 0x0000000109097824 */ /* 0x001fca00078e020a */
[----:B------:R-:W0:Y:S02]  /*0690*/  SHFL.DOWN PT, R8, R9, 0x8, 0x1f ;  /* 0x09001f0009087f89 */ /* 0x000e2400000e0000 */
[----:B0-----:R-:W-:-:S05]  /*06a0*/  IMAD.IADD R8, R9, 0x1, R8 ;  /* 0x0000000109087824 */ /* 0x001fca00078e0208 */
[----:B------:R-:W0:Y:S02]  /*06b0*/  SHFL.DOWN PT, R11, R8, 0x4, 0x1f ;  /* 0x08801f00080b7f89 */ /* 0x000e2400000e0000 */
[----:B0-----:R-:W-:-:S05]  /*06c0*/  IMAD.IADD R11, R8, 0x1, R11 ;  /* 0x00000001080b7824 */ /* 0x001fca00078e020b */
[----:B--2---:R-:W0:Y:S02]  /*06d0*/  SHFL.DOWN PT, R12, R11, 0x2, 0x1f ;  /* 0x08401f000b0c7f89 */ /* 0x004e2400000e0000 */
[----:B0-----:R-:W-:-:S05]  /*06e0*/  IMAD.IADD R12, R11, 0x1, R12 ;  /* 0x000000010b0c7824 */ /* 0x001fca00078e020c */
[----:B------:R-:W0:Y:S02]  /*06f0*/  SHFL.DOWN PT, R13, R12, 0x1, 0x1f ;  /* 0x08201f000c0d7f89 */ /* 0x000e2400000e0000 */
[----:B0-----:R-:W-:-:S05]  /*0700*/  IMAD.IADD R13, R12, 0x1, R13 ;  /* 0x000000010c0d7824 */ /* 0x001fca00078e020d */
[----:B------:R-:W-:-:S05]  /*0710*/  @!P4 I2FP.F32.S32 R10, R13 ;  /* 0x0000000d000ac245 */ /* 0x000fca0000201400 */
[----:B------:R0:W-:Y:S01]  /*0720*/  @!P4 STS [R3], R10 ;  /* 0x0000000a0300c388 */ /* 0x0001e20000000800 */
[----:B------:R-:W-:Y:S06]  /*0730*/  BAR.SYNC.DEFER_BLOCKING 0x0 ;  /* 0x0000000000007b1d */ /* 0x000fec0000010000 */
[----:B------:R-:W-:Y:S05]  /*0740*/  @!P0 BRA `(.L_x_50) ;  /* 0x0000000400988947 */ /* 0x000fea0003800000 */
[----:B------:R-:W-:Y:S01]  /*0750*/  CS2R R22, SRZ ;  /* 0x0000000000167805 */ /* 0x000fe2000001ff00 */
[----:B------:R-:W-:Y:S06]  /*0760*/  @!P1 BRA `(.L_x_51) ;  /* 0x00000000009c9947 */ /* 0x000fec0003800000 */
[----:B------:R-:W1:Y:S01]  /*0770*/  S2UR UR6, SR_CgaCtaId ;  /* 0x00000000000679c3 */ /* 0x000e620000008800 */
[----:B------:R-:W-:Y:S01]  /*0780*/  UMOV UR5, 0x400 ;  /* 0x0000040000057882 */ /* 0x000fe20000000000 */
[----:B------:R-:W-:Y:S02]  /*0790*/  IMAD.MOV.U32 R22, RZ, RZ, RZ ;  /* 0x000000ffff167224 */ /* 0x000fe400078e00ff */
[----:B------:R-:W-:Y:S01]  /*07a0*/  IMAD.MOV.U32 R23, RZ, RZ, R4 ;  /* 0x000000ffff177224 */ /* 0x000fe200078e0004 */
[----:B-1----:R-:W-:-:S04]  /*07b0*/  ULEA UR5, UR6, UR5, 0x18 ;  /* 0x0000000506057291 */ /* 0x002fc8000f8ec0ff */
[----:B------:R-:W-:-:S12]  /*07c0*/  UIADD3 UR5, UPT, UPT, UR5, 0x20, URZ ;  /* 0x0000002005057890 */ /* 0x000fd8000fffe0ff */
.L_x_52:
[----:B0-----:R-:W0:Y:S01]  /*07d0*/  LDS.128 R8, [UR5+-0x20] ;  /* 0xffffe005ff087984 */ /* 0x001e220008000c00 */
[----:B------:R-:W-:-:S03]  /*07e0*/  VIADD R23, R23, 0x10 ;  /* 0x0000001017177836 */ /* 0x000fc60000000000 */
[----:B------:R-:W1:Y:S02]  /*07f0*/  LDS.128 R12, [UR5+-0x10] ;  /* 0xfffff005ff0c7984 */ /* 0x000e640008000c00 */
[----:B------:R-:W-:Y:S01]  /*0800*/  ISETP.NE.AND P4, PT, R23, RZ, PT ;  /* 0x000000ff1700720c */ /* 0x000fe20003f85270 */
[----:B0-----:R-:W-:Y:S08]  /*0810*/  F2I.TRUNC.NTZ R27, R8 ;  /* 0x00000008001b7305 */ /* 0x001ff0000020f100 */
[----:B------:R-:W0:Y:S08]  /*0820*/  F2I.TRUNC.NTZ R9, R9 ;  /* 0x0000000900097305 */ /* 0x000e30000020f100 */
[----:B------:R-:W-:Y:S01]  /*0830*/  F2I.TRUNC.NTZ R10, R10 ;  /* 0x0000000a000a7305 */ /* 0x000fe2000020f100 */
[----:B0-----:R-:W-:-:S07]  /*0840*/  IADD3 R27, PT, PT, R9, R27, R22 ;  /* 0x0000001b091b7210 */ /* 0x001fce0007ffe016 */
[----:B------:R-:W0:Y:S08]  /*0850*/  F2I.TRUNC.NTZ R11, R11 ;  /* 0x0000000b000b7305 */ /* 0x000e30000020f100 */
[----:B-1----:R-:W-:Y:S01]  /*0860*/  F2I.TRUNC.NTZ R12, R12 ;  /* 0x0000000c000c7305 */ /* 0x002fe2000020f100 */
[----:B0-----:R-:W-:-:S07]  /*0870*/  IADD3 R27, PT, PT, R11, R10, R27 ;  /* 0x0000000a0b1b7210 */ /* 0x001fce0007ffe01b */
[----:B------:R-:W0:Y:S01]  /*0880*/  F2I.TRUNC.NTZ R13, R13 ;  /* 0x0000000d000d7305 */ /* 0x000e22000020f100 */
[----:B------:R-:W1:Y:S07]  /*0890*/  LDS.128 R8, [UR5] ;  /* 0x00000005ff087984 */ /* 0x000e6e0008000c00 */
[----:B------:R-:W-:Y:S01]  /*08a0*/  F2I.TRUNC.NTZ R14, R14 ;  /* 0x0000000e000e7305 */ /* 0x000fe2000020f100 */
[----:B0-----:R-:W-:-:S07]  /*08b0*/  IADD3 R22, PT, PT, R13, R12, R27 ;  /* 0x0000000c0d167210 */ /* 0x001fce0007ffe01b */
[----:B------:R-:W0:Y:S02]  /*08c0*/  F2I.TRUNC.NTZ R15, R15 ;  /* 0x0000000f000f7305 */ /* 0x000e24000020f100 */
[----:B0-----:R-:W-:Y:S02]  /*08d0*/  IADD3 R22, PT, PT, R15, R14, R22 ;  /* 0x0000000e0f167210 */ /* 0x001fe40007ffe016 */
[----:B------:R-:W0:Y:S01]  /*08e0*/  LDS.128 R12, [UR5+0x10] ;  /* 0x00001005ff0c7984 */ /* 0x000e220008000c00 */
[----:B------:R-:W-:-:S03]  /*08f0*/  UIADD3 UR5, UPT, UPT, UR5, 0x40, URZ ;  /* 0x0000004005057890 */ /* 0x000fc6000fffe0ff */
[----:B-1----:R-:W-:Y:S08]  /*0900*/  F2I.TRUNC.NTZ R27, R8 ;  /* 0x00000008001b7305 */ /* 0x002ff0000020f100 */
[----:B------:R-:W1:Y:S08]  /*0910*/  F2I.TRUNC.NTZ R9, R9 ;  /* 0x0000000900097305 */ /* 0x000e70000020f100 */
[----:B------:R-:W-:Y:S01]  /*0920*/  F2I.TRUNC.NTZ R10, R10 ;  /* 0x0000000a000a7305 */ /* 0x000fe2000020f100 */
[----:B-1----:R-:W-:-:S07]  /*0930*/  IADD3 R22, PT, PT, R9, R27, R22 ;  /* 0x0000001b09167210 */ /* 0x002fce0007ffe016 */
[----:B------:R-:W1:Y:S08]  /*0940*/  F2I.TRUNC.NTZ R11, R11 ;  /* 0x0000000b000b7305 */ /* 0x000e70000020f100 */
[----:B0-----:R-:W-:Y:S01]  /*0950*/  F2I.TRUNC.NTZ R12, R12 ;  /* 0x0000000c000c7305 */ /* 0x001fe2000020f100 */
[----:B-1----:R-:W-:-:S07]  /*0960*/  IADD3 R27, PT, PT, R11, R10, R22 ;  /* 0x0000000a0b1b7210 */ /* 0x002fce0007ffe016 */
[----:B------:R-:W0:Y:S08]  /*0970*/  F2I.TRUNC.NTZ R13, R13 ;  /* 0x0000000d000d7305 */ /* 0x000e30000020f100 */
[----:B------:R-:W-:Y:S01]  /*0980*/  F2I.TRUNC.NTZ R14, R14 ;  /* 0x0000000e000e7305 */ /* 0x000fe2000020f100 */
[----:B0-----:R-:W-:-:S07]  /*0990*/  IADD3 R27, PT, PT, R13, R12, R27 ;  /* 0x0000000c0d1b7210 */ /* 0x001fce0007ffe01b */
[----:B------:R-:W0:Y:S02]  /*09a0*/  F2I.TRUNC.NTZ R15, R15 ;  /* 0x0000000f000f7305 */ /* 0x000e24000020f100 */
[----:B0-----:R-:W-:Y:S01]  /*09b0*/  IADD3 R22, PT, PT, R15, R14, R27 ;  /* 0x0000000e0f167210 */ /* 0x001fe20007ffe01b */
[----:B------:R-:W-:Y:S06]  /*09c0*/  @P4 BRA `(.L_x_52) ;  /* 0xfffffffc00804947 */ /* 0x000fec000383ffff */
[----:B------:R-:W-:-:S07]  /*09d0*/  IMAD.MOV.U32 R23, RZ, RZ, R18 ;  /* 0x000000ffff177224 */ /* 0x000fce00078e0012 */
.L_x_51:
[----:B------:R-:W-:-:S13]  /*09e0*/  LOP3.LUT P4, RZ, R20, 0x1e0, RZ, 0xc0, !PT ;  /* 0x000001e014ff7812 */ /* 0x000fda000788c0ff */
[----:B------:R-:W-:Y:S05]  /*09f0*/  @!P4 BRA `(.L_x_53) ;  /* 0x0000000000ccc947 */ /* 0x000fea0003800000 */
[----:B------:R-:W-:Y:S01]  /*0a00*/  LOP3.LUT P4, RZ, R20, 0xe0, RZ, 0xc0, !PT ;  /* 0x000000e014ff7812 */ /* 0x000fe2000788c0ff */
[----:B------:R-:W-:-:S12]  /*0a10*/  @!P2 BRA `(.L_x_54) ;  /* 0x00000000004ca947 */ /* 0x000fd80003800000 */
[----:B------:R-:W1:Y:S01]  /*0a20*/  S2R R9, SR_CgaCtaId ;  /* 0x0000000000097919 */ /* 0x000e620000008800 */
[----:B------:R-:W-:-:S04]  /*0a30*/  MOV R8, 0x400 ;  /* 0x0000040000087802 */ /* 0x000fc80000000f00 */
[----:B-1----:R-:W-:-:S05]  /*0a40*/  LEA R8, R9, R8, 0x18 ;  /* 0x0000000809087211 */ /* 0x002fca00078ec0ff */
[C---:B------:R-:W-:Y:S02]  /*0a50*/  IMAD R26, R23.reuse, 0x4, R8 ;  /* 0x00000004171a7824 */ /* 0x040fe400078e0208 */
[----:B------:R-:W-:-:S03]  /*0a60*/  VIADD R23, R23, 0x8 ;  /* 0x0000000817177836 */ /* 0x000fc60000000000 */
[----:B0-----:R-:W0:Y:S04]  /*0a70*/  LDS.128 R8, [R26] ;  /* 0x000000001a087984 */ /* 0x001e280000000c00 */
[----:B------:R-:W1:Y:S01]  /*0a80*/  LDS.128 R12, [R26+0x10] ;  /* 0x000010001a0c7984 */ /* 0x000e620000000c00 */
[----:B0-----:R-:W-:Y:S08]  /*0a90*/  F2I.TRUNC.NTZ R27, R8 ;  /* 0x00000008001b7305 */ /* 0x001ff0000020f100 */
[----:B------:R-:W0:Y:S08]  /*0aa0*/  F2I.TRUNC.NTZ R9, R9 ;  /* 0x0000000900097305 */ /* 0x000e30000020f100 */
[----:B------:R-:W-:Y:S01]  /*0ab0*/  F2I.TRUNC.NTZ R10, R10 ;  /* 0x0000000a000a7305 */ /* 0x000fe2000020f100 */
[----:B0-----:R-:W-:-:S07]  /*0ac0*/  IADD3 R27, PT, PT, R9, R27, R22 ;  /* 0x0000001b091b7210 */ /* 0x001fce0007ffe016 */
[----:B------:R-:W0:Y:S08]  /*0ad0*/  F2I.TRUNC.NTZ R11, R11 ;  /* 0x0000000b000b7305 */ /* 0x000e30000020f100 */
[----:B-1----:R-:W-:Y:S01]  /*0ae0*/  F2I.TRUNC.NTZ R12, R12 ;  /* 0x0000000c000c7305 */ /* 0x002fe2000020f100 */
[----:B0-----:R-:W-:-:S07]  /*0af0*/  IADD3 R27, PT, PT, R11, R10, R27 ;  /* 0x0000000a0b1b7210 */ /* 0x001fce0007ffe01b */
[----:B------:R-:W0:Y:S08]  /*0b00*/  F2I.TRUNC.NTZ R13, R13 ;  /* 0x0000000d000d7305 */ /* 0x000e30000020f100 */
[----:B------:R-:W-:Y:S01]  /*0b10*/  F2I.TRUNC.NTZ R14, R14 ;  /* 0x0000000e000e7305 */ /* 0x000fe2000020f100 */
[----:B0-----:R-:W-:-:S07]  /*0b20*/  IADD3 R27, PT, PT, R13, R12, R27 ;  /* 0x0000000c0d1b7210 */ /* 0x001fce0007ffe01b */
[----:B------:R-:W0:Y:S02]  /*0b30*/  F2I.TRUNC.NTZ R15, R15 ;  /* 0x0000000f000f7305 */ /* 0x000e24000020f100 */
[----:B0-----:R-:W-:-:S07]  /*0b40*/  IADD3 R22, PT, PT, R15, R14, R27 ;  /* 0x0000000e0f167210 */ /* 0x001fce0007ffe01b */
.L_x_54:
[----:B------:R-:W-:Y:S05]  /*0b50*/  @!P4 BRA `(.L_x_53) ;  /* 0x000000000074c947 */ /* 0x000fea0003800000 */
[----:B------:R-:W-:Y:S01]  /*0b60*/  ISETP.NE.AND P4, PT, R17, RZ, PT ;  /* 0x000000ff1100720c */ /* 0x000fe20003f85270 */
[----:B------:R-:W-:-:S12]  /*0b70*/  @!P3 BRA `(.L_x_55) ;  /* 0x000000000030b947 */ /* 0x000fd80003800000 */
[----:B------:R-:W1:Y:S01]  /*0b80*/  S2R R9, SR_CgaCtaId ;  /* 0x0000000000097919 */ /* 0x000e620000008800 */
[----:B------:R-:W-:-:S04]  /*0b90*/  MOV R8, 0x400 ;  /* 0x0000040000087802 */ /* 0x000fc80000000f00 */
[----:B-1----:R-:W-:-:S05]  /*0ba0*/  LEA R8, R9, R8, 0x18 ;  /* 0x0000000809087211 */ /* 0x002fca00078ec0ff */
[C---:B------:R-:W-:Y:S02]  /*0bb0*/  IMAD R8, R23.reuse, 0x4, R8 ;  /* 0x0000000417087824 */ /* 0x040fe400078e0208 */
[----:B------:R-:W-:-:S04]  /*0bc0*/  VIADD R23, R23, 0x4 ;  /* 0x0000000417177836 */ /* 0x000fc80000000000 */
[----:B0-----:R-:W0:Y:S02]  /*0bd0*/  LDS.128 R8, [R8] ;  /* 0x0000000008087984 */ /* 0x001e240000000c00 */
[----:B0-----:R-:W-:Y:S08]  /*0be0*/  F2I.TRUNC.NTZ R13, R8 ;  /* 0x00000008000d7305 */ /* 0x001ff0000020f100 */
[----:B------:R-:W0:Y:S08]  /*0bf0*/  F2I.TRUNC.NTZ R9, R9 ;  /* 0x0000000900097305 */ /* 0x000e30000020f100 */
[----:B------:R-:W-:Y:S01]  /*0c00*/  F2I.TRUNC.NTZ R10, R10 ;  /* 0x0000000a000a7305 */ /* 0x000fe2000020f100 */
[----:B0-----:R-:W-:-:S07]  /*0c10*/  IADD3 R13, PT, PT, R9, R13, R22 ;  /* 0x0000000d090d7210 */ /* 0x001fce0007ffe016 */
[----:B------:R-:W0:Y:S02]  /*0c20*/  F2I.TRUNC.NTZ R11, R11 ;  /* 0x0000000b000b7305 */ /* 0x000e24000020f100 */
[----:B0-----:R-:W-:-:S07]  /*0c30*/  IADD3 R22, PT, PT, R11, R10, R13 ;  /* 0x0000000a0b167210 */ /* 0x001fce0007ffe00d */
.L_x_55:
[----:B------:R-:W-:Y:S05]  /*0c40*/  @!P4 BRA `(.L_x_53) ;  /* 0x000000000038c947 */ /* 0x000fea0003800000 */
[----:B------:R-:W1:Y:S01]  /*0c50*/  S2R R9, SR_CgaCtaId ;  /* 0x0000000000097919 */ /* 0x000e620000008800 */
[----:B------:R-:W-:Y:S02]  /*0c60*/  MOV R8, 0x400 ;  /* 0x0000040000087802 */ /* 0x000fe40000000f00 */
[----:B------:R-:W-:Y:S02]  /*0c70*/  ISETP.NE.AND P4, PT, R17, 0x1, PT ;  /* 0x000000011100780c */ /* 0x000fe40003f85270 */
[----:B-1----:R-:W-:-:S05]  /*0c80*/  LEA R8, R9, R8, 0x18 ;  /* 0x0000000809087211 */ /* 0x002fca00078ec0ff */
[----:B------:R-:W-:-:S06]  /*0c90*/  IMAD R8, R23, 0x4, R8 ;  /* 0x0000000417087824 */ /* 0x000fcc00078e0208 */
[----:B0-----:R-:W0:Y:S02]  /*0ca0*/  LDS.128 R8, [R8] ;  /* 0x0000000008087984 */ /* 0x001e240000000c00 */
[----:B0-----:R-:W0:Y:S02]  /*0cb0*/  F2I.TRUNC.NTZ R11, R8 ;  /* 0x00000008000b7305 */ /* 0x001e24000020f100 */
[----:B0-----:R-:W-:Y:S01]  /*0cc0*/  IMAD.IADD R22, R22, 0x1, R11 ;  /* 0x0000000116167824 */ /* 0x001fe200078e020b */
[----:B------:R-:W-:Y:S06]  /*0cd0*/  @!P4 BRA `(.L_x_53) ;  /* 0x000000000014c947 */ /* 0x000fec0003800000 */
[----:B------:R-:W-:Y:S01]  /*0ce0*/  ISETP.NE.AND P4, PT, R17, 0x2, PT ;  /* 0x000000021100780c */ /* 0x000fe20003f85270 */
[----:B------:R-:W0:-:S12]  /*0cf0*/  F2I.TRUNC.NTZ R9, R9 ;  /* 0x0000000900097305 */ /* 0x000e18000020f100 */
[----:B------:R-:W1:Y:S01]  /*0d00*/  @P4 F2I.TRUNC.NTZ R11, R10 ;  /* 0x0000000a000b4305 */ /* 0x000e62000020f100 */
[----:B0-----:R-:W-:-:S04]  /*0d10*/  IMAD.IADD R22, R22, 0x1, R9 ;  /* 0x0000000116167824 */ /* 0x001fc800078e0209 */
[----:B-1----:R-:W-:-:S07]  /*0d20*/  @P4 IMAD.IADD R22, R22, 0x1, R11 ;  /* 0x0000000116164824 */ /* 0x002fce00078e020b */
.L_x_53:
[----:B------:R-:W1:Y:S01]  /*0d30*/  S2UR UR6, SR_CgaCtaId ;  /* 0x00000000000679c3 */ /* 0x000e620000008800 */
[----:B------:R-:W2:Y:S01]  /*0d40*/  LDCU UR7, c[0x0][0x38c] ;  /* 0x00007180ff0777ac */ /* 0x000ea20008000800 */
[----:B------:R-:W-:Y:S01]  /*0d50*/  UMOV UR5, 0x400 ;  /* 0x0000040000057882 */ /* 0x000fe20000000000 */
[----:B--2---:R-:W-:-:S04]  /*0d60*/  ISETP.GE.AND P4, PT, R22, UR7, PT ;  /* 0x0000000716007c0c */ /* 0x004fc8000bf86270 */
[----:B------:R-:W-:Y:S01]  /*0d70*/  FSEL R16, R16, R5, !P4 ;  /* 0x0000000510107208 */ /* 0x000fe20006000000 */
[----:B-1----:R-:W-:Y:S01]  /*0d80*/  ULEA UR5, UR6, UR5, 0x18 ;  /* 0x0000000506057291 */ /* 0x002fe2000f8ec0ff */
[----:B------:R-:W-:-:S08]  /*0d90*/  FSEL R7, R5, R7, !P4 ;  /* 0x0000000705077208 */ /* 0x000fd00006000000 */
[----:B------:R1:W-:Y:S03]  /*0da0*/  STS [UR5], R16 ;  /* 0x00000010ff007988 */ /* 0x0003e60008000805 */
.L_x_50:
[----:B------:R-:W-:Y:S05]  /*0db0*/  BSYNC.RECONVERGENT B0 ;  /* 0x0000000000007941 */ /* 0x000fea0003800200 */
.L_x_49:
[----:B------:R-:W2:Y:S08]  /*0dc0*/  S2UR UR6, SR_CgaCtaId ;  /* 0x00000000000679c3 */ /* 0x000eb00000008800 */
[----:B------:R-:W-:Y:S01]  /*0dd0*/  BAR.SYNC.DEFER_BLOCKING 0x0 ;  /* 0x0000000000007b1d */ /* 0x000fe20000010000 */
[----:B------:R-:W-:-:S04]  /*0de0*/  UIADD3 UR4, UPT, UPT, UR4, 0x1, URZ ;  /* 0x0000000104047890 */ /* 0x000fc8000fffe0ff */
[----:B------:R-:W-:Y:S01]  /*0df0*/  UISETP.NE.AND UP0, UPT, UR4, 0x20, UPT ;  /* 0x000000200400788c */ /* 0x000fe2000bf05270 */
[----:B------:R-:W-:Y:S02]  /*0e00*/  UMOV UR5, 0x400 ;  /* 0x0000040000057882 */ /* 0x000fe40000000000 */
[----:B--2---:R-:W-:-:S09]  /*0e10*/  ULEA UR5, UR6, UR5, 0x18 ;  /* 0x0000000506057291 */ /* 0x004fd2000f8ec0ff */
[----:B-1----:R-:W1:Y:S02]  /*0e20*/  LDS R16, [UR5] ;  /* 0x00000005ff107984 */ /* 0x002e640008000800 */
[----:B-1----:R-:W-:-:S04]  /*0e30*/  FADD R5, R19, R16 ;  /* 0x0000001013057221 */ /* 0x002fc80000000000 */
[----:B------:R-:W-:Y:S01]  /*0e40*/  @!P0 FMUL R7, R5, 0.5 ;  /* 0x3f00000005078820 */ /* 0x000fe20000400000 */
[----:B------:R-:W-:Y:S06]  /*0e50*/  BRA.U UP0, `(.L_x_56) ;  /* 0xfffffff500b07547 */ /* 0x000fec000b83ffff */
[----:B------:R-:W1:Y:S01]  /*0e60*/  LDCU.64 UR6, c[0x0][0x390] ;  /* 0x00007200ff0677ac */ /* 0x000e620008000a00 */
[----:B------:R-:W2:Y:S01]  /*0e70*/  LDCU UR5, c[0x0][0x388] ;  /* 0x00007100ff0577ac */ /* 0x000ea20008000800 */
[----:B-1----:R-:W-:-:S04]  /*0e80*/  ISETP.EQ.U32.AND P1, PT, RZ, UR6, PT ;  /* 0x00000006ff007c0c */ /* 0x002fc8000bf22070 */
[----:B------:R-:W-:-:S13]  /*0e90*/  ISETP.EQ.OR.EX P0, PT, RZ, UR7, !P0, P1 ;  /* 0x00000007ff007c0c */ /* 0x000fda000c702710 */
[----:B0-----:R-:W0:Y:S02]  /*0ea0*/  @!P0 LDC.64 R2, c[0x0][0x390] ;  /* 0x0000e400ff028b82 */ /* 0x001e240000000a00 */
[----:B0-----:R-:W-:-:S05]  /*0eb0*/  @!P0 IMAD.WIDE.U32 R6, R6, 0x4, R2 ;  /* 0x0000000406068825 */ /* 0x001fca00078e0002 */
[----:B------:R0:W-:Y:S01]  /*0ec0*/  @!P0 STG.E desc[UR8][R6.64], R16 ;  /* 0x0000001006008986 */ /* 0x0001e2000c101908 */
[----:B------:R-:W-:-:S13]  /*0ed0*/  ISETP.GE.AND P0, PT, R21, UR10, PT ;  /* 0x0000000a15007c0c */ /* 0x000fda000bf06270 */
[----:B0-2---:R-:W-:Y:S05]  /*0ee0*/  @P0 EXIT ;  /* 0x000000000000094d */ /* 0x005fea0003800000 */
.L_x_57:
[----:B------:R-:W-:-:S05]  /*0ef0*/  IMAD.WIDE R2, R21, 0x4, R24 ;  /* 0x0000000415027825 */ /* 0x000fca00078e0218 */
[----:B------:R-:W2:Y:S01]  /*0f00*/  LDG.E R5, desc[UR8][R2.64] ;  /* 0x0000000802057981 */ /* 0x000ea2000c1e1900 */
[----:B------:R-:W-:Y:S01]  /*0f10*/  IMAD.IADD R21, R0, 0x1, R21 ;  /* 0x0000000100157824 */ /* 0x000fe200078e0215 */
[----:B--2---:R-:W-:-:S13]  /*0f20*/  FSETP.GEU.AND P0, PT, R5, R16, PT ;  /* 0x000000100500720b */ /* 0x004fda0003f0e000 */
[----:B------:R-:W-:-:S05]  /*0f30*/  @!P0 IMAD.MOV.U32 R5, RZ, RZ, -0x800001 ;  /* 0xff7fffffff058424 */ /* 0x000fca00078e00ff */
[----:B------:R0:W-:Y:S01]  /*0f40*/  @!P0 STG.E desc[UR8][R2.64], R5 ;  /* 0x0000000502008986 */ /* 0x0001e2000c101908 */
[----:B------:R-:W-:-:S13]  /*0f50*/  ISETP.GE.AND P0, PT, R21, UR5, PT ;  /* 0x0000000515007c0c */ /* 0x000fda000bf06270 */
[----:B0-----:R-:W-:Y:S05]  /*0f60*/  @!P0 BRA `(.L_x_57) ;  /* 0xfffffffc00e08947 */ /* 0x001fea000383ffff */
[----:B------:R-:W-:Y:S05]  /*0f70*/  EXIT ;  /* 0x000000000000794d */ /* 0x000fea0003800000 */
.L_x_45:
[----:B------:R-:W-:Y:S02]  /*0f80*/  IMAD.MOV.U32 R14, RZ, RZ, 0x10 ;  /* 0x00000010ff0e7424 */ /* 0x000fe400078e00ff */
[----:B------:R-:W-:Y:S02]  /*0f90*/  IMAD.MOV.U32 R16, RZ, RZ, 0x1f ;  /* 0x0000001fff107424 */ /* 0x000fe400078e00ff */
[----:B------:R-:W-:-:S07]  /*0fa0*/  IMAD.MOV.U32 R11, RZ, RZ, -0x1 ;  /* 0xffffffffff0b7424 */ /* 0x000fce00078e00ff */
[----:B-1----:R-:W-:Y:S05]  /*0fb0*/  WARPSYNC.COLLECTIVE R11, `(.L_x_58) ;  /* 0x000000000b087348 */ /* 0x002fea0003c00000 */
[----:B-1----:R0:W1:Y:S02]  /*0fc0*/  SHFL.DOWN P1, R12, R5, R14, R16 ;  /* 0x0800000e050c7389 */ /* 0x0020640000020010 */
[----:B01----:R-:W-:Y:S05]  /*0fd0*/  ENDCOLLECTIVE ;  /* 0x000000000000791b */ /* 0x003fea0003800000 */
.L_x_58:
[----:B------:R-:W-:Y:S02]  /*0fe0*/  IMAD.MOV.U32 R14, RZ, RZ, 0x8 ;  /* 0x00000008ff0e7424 */ /* 0x000fe400078e00ff */
[----:B------:R-:W-:-:S05]  /*0ff0*/  IMAD.MOV.U32 R8, RZ, RZ, R12 ;  /* 0x000000ffff087224 */ /* 0x000fca00078e000c */
[----:B------:R-:W-:-:S05]  /*1000*/  FMNMX R8, R8, R5, !PT ;  /* 0x0000000508087209 */ /* 0x000fca0007800000 */
[----:B------:R-:W-:-:S07]  /*1010*/  IMAD.MOV.U32 R5, RZ, RZ, R8 ;  /* 0x000000ffff057224 */ /* 0x000fce00078e0008 */
[----:B------:R-:W-:Y:S05]  /*1020*/  WARPSYNC.COLLECTIVE R11, `(.L_x_59) ;  /* 0x000000000b087348 */ /* 0x000fea0003c00000 */
[----:B------:R0:W1:Y:S02]  /*1030*/  SHFL.DOWN P1, R12, R5, R14, R16 ;  /* 0x0800000e050c7389 */ /* 0x0000640000020010 */
[----:B01----:R-:W-:Y:S05]  /*1040*/  ENDCOLLECTIVE ;  /* 0x000000000000791b */ /* 0x003fea0003800000 */
.L_x_59:
[----:B------:R-:W-:Y:S02]  /*1050*/  IMAD.MOV.U32 R14, RZ, RZ, 0x4 ;  /* 0x00000004ff0e7424 */ /* 0x000fe400078e00ff */
[----:B------:R-:W-:-:S05]  /*1060*/  IMAD.MOV.U32 R7, RZ, RZ, R12 ;  /* 0x000000ffff077224 */ /* 0x000fca00078e000c */
[----:B------:R-:W-:-:S05]  /*1070*/  FMNMX R7, R8, R7, !PT ;  /* 0x0000000708077209 */ /* 0x000fca0007800000 */
[----:B------:R-:W-:-:S07]  /*1080*/  IMAD.MOV.U32 R5, RZ, RZ, R7 ;  /* 0x000000ffff057224 */ /* 0x000fce00078e0007 */
[----:B------:R-:W-:Y:S05]  /*1090*/  WARPSYNC.COLLECTIVE R11, `(.L_x_60) ;  /* 0x000000000b087348 */ /* 0x000fea0003c00000 */
[----:B------:R0:W1:Y:S02]  /*10a0*/  SHFL.DOWN P1, R12, R5, R14, R16 ;  /* 0x0800000e050c7389 */ /* 0x0000640000020010 */
[----:B01----:R-:W-:Y:S05]  /*10b0*/  ENDCOLLECTIVE ;  /* 0x000000000000791b */ /* 0x003fea0003800000 */
.L_x_60:
[----:B------:R-:W-:Y:S02]  /*10c0*/  IMAD.MOV.U32 R14, RZ, RZ, 0x2 ;  /* 0x00000002ff0e7424 */ /* 0x000fe400078e00ff */
[----:B------:R-:W-:-:S05]  /*10d0*/  IMAD.MOV.U32 R10, RZ, RZ, R12 ;  /* 0x000000ffff0a7224 */ /* 0x000fca00078e000c */
[----:B------:R-:W-:-:S05]  /*10e0*/  FMNMX R10, R7, R10, !PT ;  /* 0x0000000a070a7209 */ /* 0x000fca0007800000 */
[----:B------:R-:W-:-:S07]  /*10f0*/  IMAD.MOV.U32 R5, RZ, RZ, R10 ;  /* 0x000000ffff057224 */ /* 0x000fce00078e000a */
[----:B------:R-:W-:Y:S05]  /*1100*/  WARPSYNC.COLLECTIVE R11, `(.L_x_61) ;  /* 0x000000000b087348 */ /* 0x000fea0003c00000 */
[----:B------:R0:W1:Y:S02]  /*1110*/  SHFL.DOWN P1, R12, R5, R14, R16 ;  /* 0x0800000e050c7389 */ /* 0x0000640000020010 */
[----:B01----:R-:W-:Y:S05]  /*1120*/  ENDCOLLECTIVE ;  /* 0x000000000000791b */ /* 0x003fea0003800000 */
.L_x_61:
[----:B------:R-:W-:Y:S02]  /*1130*/  IMAD.MOV.U32 R14, RZ, RZ, 0x1 ;  /* 0x00000001ff0e7424 */ /* 0x000fe400078e00ff */
[----:B------:R-:W-:-:S05]  /*1140*/  IMAD.MOV.U32 R9, RZ, RZ, R12 ;  /* 0x000000ffff097224 */ /* 0x000fca00078e000c */
[----:B------:R-:W-:-:S05]  /*1150*/  FMNMX R9, R10, R9, !PT ;  /* 0x000000090a097209 */ /* 0x000fca0007800000 */
[----:B------:R-:W-:-:S07]  /*1160*/  IMAD.MOV.U32 R5, RZ, RZ, R9 ;  /* 0x000000ffff057224 */ /* 0x000fce00078e0009 */
[----:B------:R-:W-:Y:S05]  /*1170*/  WARPSYNC.COLLECTIVE R11, `(.L_x_62) ;  /* 0x000000000b087348 */ /* 0x000fea0003c00000 */
[----:B------:R0:W1:Y:S02]  /*1180*/  SHFL.DOWN P1, R12, R5, R14, R16 ;  /* 0x0800000e050c7389 */ /* 0x0000640000020010 */
[----:B01----:R-:W-:Y:S05]  /*1190*/  ENDCOLLECTIVE ;  /* 0x000000000000791b */ /* 0x003fea0003800000 */
.L_x_62:
[----:B------:R-:W-:Y:S05]  /*11a0*/  BRA `(.L_x_63) ;  /* 0xfffffff000847947 */ /* 0x000fea000383ffff */
.L_x_64:
        /* <DEDUP_REMOVED lines=13> */
.L_x_102:


//--------------------- .text._Z14softmax_kernelPfi --------------------------
	.section	.text._Z14softmax_kernelPfi,"ax",@progbits
	.align	128
        .global         _Z14softmax_kernelPfi
        .type           _Z14softmax_kernelPfi,@function
        .size           _Z14softmax_kernelPfi,(.L_x_96 - _Z14softmax_kernelPfi)
        .other          _Z14softmax_kernelPfi,@"STO_CUDA_ENTRY STV_DEFAULT"
_Z14softmax_kernelPfi:
.text._Z14softmax_kernelPfi:
[----:B------:R-:W-:Y:S01]  /*0000*/  LDC R1, c[0x0][0x37c] ;  /* 0x0000df00ff017b82 */ /* 0x000fe20000000800 */
[----:B------:R-:W0:Y:S07]  /*0010*/  S2R R5, SR_TID.X ;  /* 0x0000000000057919 */ /* 0x000e2e0000002100 */
[----:B------:R-:W0:Y:S01]  /*0020*/  LDC R0, c[0x0][0x388] ;  /* 0x0000e200ff007b82 */ /* 0x000e220000000800 */
[----:B------:R-:W1:Y:S01]  /*0030*/  LDCU.64 UR8, c[0x0][0x358] ;  /* 0x00006b00ff0877ac */ /* 0x000e620008000a00 */
[----:B------:R-:W-:Y:S01]  /*0040*/  BSSY.RECONVERGENT B0, `(.L_x_65) ;  /* 0x0000011000007945 */ /* 0x000fe20003800200 */
[----:B------:R-:W-:-:S05]  /*0050*/  IMAD.MOV.U32 R4, RZ, RZ, -0x800001 ;  /* 0xff7fffffff047424 */ /* 0x000fca00078e00ff */
[----:B------:R-:W2:Y:S08]  /*0060*/  S2UR UR4, SR_CTAID.X ;  /* 0x00000000000479c3 */ /* 0x000eb00000002500 */
[----:B------:R-:W3:Y:S01]  /*0070*/  LDC.64 R2, c[0x0][0x380] ;  /* 0x0000e000ff027b82 */ /* 0x000ee20000000a00 */
[----:B0-----:R-:W-:Y:S01]  /*0080*/  ISETP.GE.AND P0, PT, R5, R0, PT ;  /* 0x000000000500720c */ /* 0x001fe20003f06270 */
[----:B--2---:R-:W-:-:S04]  /*0090*/  IMAD R7, R0, UR4, RZ ;  /* 0x0000000400077c24 */ /* 0x004fc8000f8e02ff */
[----:B---3--:R-:W-:-:S08]  /*00a0*/  IMAD.WIDE R2, R7, 0x4, R2 ;  /* 0x0000000407027825 */ /* 0x008fd000078e0202 */
[----:B-1----:R-:W-:Y:S05]  /*00b0*/  @P0 BRA `(.L_x_66) ;  /* 0x0000000000240947 */ /* 0x002fea0003800000 */
[----:B------:R-:W0:Y:S01]  /*00c0*/  LDC R8, c[0x0][0x360] ;  /* 0x0000d800ff087b82 */ /* 0x000e220000000800 */
[----:B------:R-:W-:Y:S01]  /*00d0*/  IMAD.MOV.U32 R4, RZ, RZ, -0x800001 ;  /* 0xff7fffffff047424 */ /* 0x000fe200078e00ff */
[----:B------:R-:W-:-:S07]  /*00e0*/  MOV R9, R5 ;  /* 0x0000000500097202 */ /* 0x000fce0000000f00 */
.L_x_67:
[----:B------:R-:W-:-:S06]  /*00f0*/  IMAD.WIDE R6, R9, 0x4, R2 ;  /* 0x0000000409067825 */ /* 0x000fcc00078e0202 */
[----:B------:R-:W2:Y:S01]  /*0100*/  LDG.E R7, desc[UR8][R6.64] ;  /* 0x0000000806077981 */ /* 0x000ea2000c1e1900 */
[----:B0-----:R-:W-:-:S05]  /*0110*/  IMAD.IADD R9, R8, 0x1, R9 ;  /* 0x0000000108097824 */ /* 0x001fca00078e0209 */
[----:B------:R-:W-:Y:S02]  /*0120*/  ISETP.GE.AND P0, PT, R9, R0, PT ;  /* 0x000000000900720c */ /* 0x000fe40003f06270 */
[----:B--2---:R-:W-:-:S11]  /*0130*/  FMNMX R4, R7, R4, !PT ;  /* 0x0000000407047209 */ /* 0x004fd60007800000 */
[----:B------:R-:W-:Y:S05]  /*0140*/  @!P0 BRA `(.L_x_67) ;  /* 0xfffffffc00e88947 */ /* 0x000fea000383ffff */
.L_x_66:
[----:B------:R-:W-:Y:S05]  /*0150*/  BSYNC.RECONVERGENT B0 ;  /* 0x0000000000007941 */ /* 0x000fea0003800200 */
.L_x_65:
[----:B------:R-:W0:Y:S01]  /*0160*/  SHFL.DOWN PT, R7, R4, 0x10, 0x1f ;  /* 0x0a001f0004077f89 */ /* 0x000e2200000e0000 */
[----:B------:R-:W1:Y:S01]  /*0170*/  LDCU UR7, c[0x0][0x360] ;  /* 0x00006c00ff0777ac */ /* 0x000e620008000800 */
[----:B------:R-:W2:Y:S01]  /*0180*/  S2UR UR6, SR_CgaCtaId ;  /* 0x00000000000679c3 */ /* 0x000ea20000008800 */
[----:B-1----:R-:W-:-:S04]  /*0190*/  UIADD3 UR4, UPT, UPT, UR7, 0x1f, URZ ;  /* 0x0000001f07047890 */ /* 0x002fc8000fffe0ff */
[----:B------:R-:W-:Y:S01]  /*01a0*/  USHF.R.U32.HI UR5, URZ, 0x5, UR4 ;  /* 0x00000005ff057899 */ /* 0x000fe20008011604 */
[----:B0-----:R-:W-:Y:S02]  /*01b0*/  FMNMX R7, R7, R4, !PT ;  /* 0x0000000407077209 */ /* 0x001fe40007800000 */
[----:B------:R-:W-:Y:S01]  /*01c0*/  UMOV UR4, 0x400 ;  /* 0x0000040000047882 */ /* 0x000fe20000000000 */
[C---:B------:R-:W-:Y:S01]  /*01d0*/  LOP3.LUT P0, R4, R5.reuse, 0x1f, RZ, 0xc0, !PT ;  /* 0x0000001f05047812 */ /* 0x040fe2000780c0ff */
[----:B--2---:R-:W-:Y:S01]  /*01e0*/  ULEA UR4, UR6, UR4, 0x18 ;  /* 0x0000000406047291 */ /* 0x004fe2000f8ec0ff */
[----:B------:R-:W0:Y:S01]  /*01f0*/  SHFL.DOWN PT, R6, R7, 0x8, 0x1f ;  /* 0x09001f0007067f89 */ /* 0x000e2200000e0000 */
[----:B------:R-:W-:Y:S02]  /*0200*/  ISETP.GE.U32.AND P1, PT, R5, UR5, PT ;  /* 0x0000000505007c0c */ /* 0x000fe4000bf26070 */
[----:B0-----:R-:W-:-:S05]  /*0210*/  FMNMX R6, R7, R6, !PT ;  /* 0x0000000607067209 */ /* 0x001fca0007800000 */
[----:B------:R-:W0:Y:S02]  /*0220*/  SHFL.DOWN PT, R9, R6, 0x4, 0x1f ;  /* 0x08801f0006097f89 */ /* 0x000e2400000e0000 */
[----:B0-----:R-:W-:Y:S01]  /*0230*/  FMNMX R9, R6, R9, !PT ;  /* 0x0000000906097209 */ /* 0x001fe20007800000 */
[----:B------:R-:W-:-:S04]  /*0240*/  IMAD.MOV.U32 R6, RZ, RZ, -0x800001 ;  /* 0xff7fffffff067424 */ /* 0x000fc800078e00ff */
[----:B------:R-:W0:Y:S02]  /*0250*/  SHFL.DOWN PT, R8, R9, 0x2, 0x1f ;  /* 0x08401f0009087f89 */ /* 0x000e2400000e0000 */
[----:B0-----:R-:W-:Y:S02]  /*0260*/  FMNMX R10, R9, R8, !PT ;  /* 0x00000008090a7209 */ /* 0x001fe40007800000 */
[C---:B------:R-:W-:Y:S02]  /*0270*/  LEA.HI R8, R5.reuse, UR4, RZ, 0x1d ;  /* 0x0000000405087c11 */ /* 0x040fe4000f8fe8ff */
[----:B------:R-:W-:Y:S01]  /*0280*/  LEA R9, R5, UR4, 0x2 ;  /* 0x0000000405097c11 */ /* 0x000fe2000f8e10ff */
[----:B------:R-:W0:Y:S02]  /*0290*/  SHFL.DOWN PT, R11, R10, 0x1, 0x1f ;  /* 0x08201f000a0b7f89 */ /* 0x000e2400000e0000 */
        /* <DEDUP_REMOVED lines=18> */
.L_x_83:
[----:B------:R-:W-:Y:S02]  /*03c0*/  ISETP.NE.AND P1, PT, R5, RZ, PT ;  /* 0x000000ff0500720c */ /* 0x000fe40003f25270 */
[----:B-1----:R-:W-:-:S11]  /*03d0*/  FMNMX R13, R12, R13, !PT ;  /* 0x0000000d0c0d7209 */ /* 0x002fd60007800000 */
[----:B------:R2:W-:Y:S01]  /*03e0*/  @!P1 STS [UR4], R13 ;  /* 0x0000000dff009988 */ /* 0x0005e20008000804 */
[----:B------:R-:W-:-:S13]  /*03f0*/  @!P1 PLOP3.LUT P0, PT, PT, PT, PT, 0x80, 0x8 ;  /* 0x000000000008981c */ /* 0x000fda0003f0f070 */
.L_x_68:
[----:B------:R-:W-:Y:S01]  /*0400*/  ISETP.GE.AND P1, PT, R5, R0, PT ;  /* 0x000000000500720c */ /* 0x000fe20003f26270 */
[----:B------:R-:W-:Y:S05]  /*0410*/  WARPSYNC.ALL ;  /* 0x0000000000007948 */ /* 0x000fea0003800000 */
[----:B------:R-:W-:Y:S01]  /*0420*/  BAR.SYNC.DEFER_BLOCKING 0x0 ;  /* 0x0000000000007b1d */ /* 0x000fe20000010000 */
[----:B------:R-:W-:-:S05]  /*0430*/  HFMA2 R10, -RZ, RZ, 0, 0 ;  /* 0x00000000ff0a7431 */ /* 0x000fca00000001ff */
[----:B------:R-:W-:Y:S04]  /*0440*/  BSSY.RECONVERGENT B0, `(.L_x_70) ;  /* 0x0000017000007945 */ /* 0x000fe80003800200 */
[----:B------:R-:W-:Y:S05]  /*0450*/  @P1 BRA `(.L_x_71) ;  /* 0x0000000000541947 */ /* 0x000fea0003800000 */
[----:B------:R-:W3:Y:S01]  /*0460*/  LDS R11, [UR4] ;  /* 0x00000004ff0b7984 */ /* 0x000ee20008000800 */
[----:B------:R-:W-:Y:S02]  /*0470*/  IMAD.MOV.U32 R10, RZ, RZ, RZ ;  /* 0x000000ffff0a7224 */ /* 0x000fe400078e00ff */
[----:B--2---:R-:W-:-:S07]  /*0480*/  IMAD.MOV.U32 R13, RZ, RZ, R5 ;  /* 0x000000ffff0d7224 */ /* 0x004fce00078e0005 */
.L_x_72:
[----:B-1--4-:R-:W-:-:S05]  /*0490*/  IMAD.WIDE R6, R13, 0x4, R2 ;  /* 0x000000040d067825 */ /* 0x012fca00078e0202 */
[----:B0-----:R-:W3:Y:S01]  /*04a0*/  LDG.E R12, desc[UR8][R6.64] ;  /* 0x00000008060c7981 */ /* 0x001ee2000c1e1900 */
[----:B------:R-:W-:Y:S01]  /*04b0*/  MOV R15, 0x3bbb989d ;  /* 0x3bbb989d000f7802 */ /* 0x000fe20000000f00 */
[----:B------:R-:W-:Y:S01]  /*04c0*/  IMAD.MOV.U32 R17, RZ, RZ, 0x437c0000 ;  /* 0x437c0000ff117424 */ /* 0x000fe200078e00ff */
[----:B------:R-:W-:-:S04]  /*04d0*/  IADD3 R13, PT, PT, R13, UR7, RZ ;  /* 0x000000070d0d7c10 */ /* 0x000fc8000fffe0ff */
[----:B------:R-:W-:Y:S01]  /*04e0*/  ISETP.GE.AND P1, PT, R13, R0, PT ;  /* 0x000000000d00720c */ /* 0x000fe20003f26270 */
[----:B---3--:R-:W-:-:S04]  /*04f0*/  FADD R12, -R11, R12 ;  /* 0x0000000c0b0c7221 */ /* 0x008fc80000000100 */
[----:B------:R-:W-:-:S04]  /*0500*/  FFMA.SAT R14, R12, R15, 0.5 ;  /* 0x3f0000000c0e7423 */ /* 0x000fc8000000200f */
[----:B------:R-:W-:-:S04]  /*0510*/  FFMA.RM R14, R14, R17, 12582913 ;  /* 0x4b4000010e0e7423 */ /* 0x000fc80000004011 */
[C---:B------:R-:W-:Y:S01]  /*0520*/  FADD R15, R14.reuse, -12583039 ;  /* 0xcb40007f0e0f7421 */ /* 0x040fe20000000000 */
[----:B------:R-:W-:-:S03]  /*0530*/  IMAD.SHL.U32 R14, R14, 0x800000, RZ ;  /* 0x008000000e0e7824 */ /* 0x000fc600078e00ff */
[----:B------:R-:W-:-:S04]  /*0540*/  FFMA R15, R12, 1.4426950216293334961, -R15 ;  /* 0x3fb8aa3b0c0f7823 */ /* 0x000fc8000000080f */
[----:B------:R-:W-:-:S06]  /*0550*/  FFMA R15, R12, 1.925963033500011079e-08, R15 ;  /* 0x32a570600c0f7823 */ /* 0x000fcc000000000f */
[----:B------:R-:W0:Y:S02]  /*0560*/  MUFU.EX2 R15, R15 ;  /* 0x0000000f000f7308 */ /* 0x000e240000000800 */
[----:B0-----:R-:W-:-:S04]  /*0570*/  FMUL R17, R14, R15 ;  /* 0x0000000f0e117220 */ /* 0x001fc80000400000 */
[----:B------:R-:W-:Y:S01]  /*0580*/  FADD R10, R17, R10 ;  /* 0x0000000a110a7221 */ /* 0x000fe20000000000 */
[----:B------:R4:W-:Y:S01]  /*0590*/  STG.E desc[UR8][R6.64], R17 ;  /* 0x0000001106007986 */ /* 0x0009e2000c101908 */
[----:B------:R-:W-:Y:S05]  /*05a0*/  @!P1 BRA `(.L_x_72) ;  /* 0xfffffffc00b89947 */ /* 0x000fea000383ffff */
.L_x_71:
[----:B------:R-:W-:Y:S05]  /*05b0*/  BSYNC.RECONVERGENT B0 ;  /* 0x0000000000007941 */ /* 0x000fea0003800200 */
.L_x_70:
[----:B----4-:R-:W3:Y:S01]  /*05c0*/  SHFL.DOWN PT, R7, R10, 0x10, 0x1f ;  /* 0x0a001f000a077f89 */ /* 0x010ee200000e0000 */
[----:B------:R-:W-:Y:S01]  /*05d0*/  ISETP.NE.AND P1, PT, R4, RZ, PT ;  /* 0x000000ff0400720c */ /* 0x000fe20003f25270 */
[----:B------:R-:W-:Y:S01]  /*05e0*/  IMAD.MOV.U32 R4, RZ, RZ, RZ ;  /* 0x000000ffff047224 */ /* 0x000fe200078e00ff */
[----:B------:R-:W-:Y:S01]  /*05f0*/  ISETP.GE.U32.AND P2, PT, R5, UR5, PT ;  /* 0x0000000505007c0c */ /* 0x000fe2000bf46070 */
[----:B------:R-:W-:Y:S01]  /*0600*/  BSSY B0, `(.L_x_73) ;  /* 0x000001b000007945 */ /* 0x000fe20003800000 */
[----:B---3--:R-:W-:-:S05]  /*0610*/  FADD R7, R7, R10 ;  /* 0x0000000a07077221 */ /* 0x008fca0000000000 */
[----:B-1----:R-:W1:Y:S02]  /*0620*/  SHFL.DOWN PT, R6, R7, 0x8, 0x1f ;  /* 0x09001f0007067f89 */ /* 0x002e6400000e0000 */
[----:B-1----:R-:W-:-:S05]  /*0630*/  FADD R6, R7, R6 ;  /* 0x0000000607067221 */ /* 0x002fca0000000000 */
[----:B------:R-:W1:Y:S02]  /*0640*/  SHFL.DOWN PT, R11, R6, 0x4, 0x1f ;  /* 0x08801f00060b7f89 */ /* 0x000e6400000e0000 */
[----:B-1----:R-:W-:-:S05]  /*0650*/  FADD R11, R6, R11 ;  /* 0x0000000b060b7221 */ /* 0x002fca0000000000 */
[----:B0-----:R-:W0:Y:S02]  /*0660*/  SHFL.DOWN PT, R12, R11, 0x2, 0x1f ;  /* 0x08401f000b0c7f89 */ /* 0x001e2400000e0000 */
[----:B0-----:R-:W-:-:S05]  /*0670*/  FADD R12, R11, R12 ;  /* 0x0000000c0b0c7221 */ /* 0x001fca0000000000 */
[----:B--2---:R-:W0:Y:S02]  /*0680*/  SHFL.DOWN PT, R13, R12, 0x1, 0x1f ;  /* 0x08201f000c0d7f89 */ /* 0x004e2400000e0000 */
[----:B0-----:R-:W-:-:S05]  /*0690*/  FADD R13, R12, R13 ;  /* 0x0000000d0c0d7221 */ /* 0x001fca0000000000 */
[----:B------:R0:W-:Y:S01]  /*06a0*/  @!P1 STS [R8], R13 ;  /* 0x0000000d08009388 */ /* 0x0001e20000000800 */
[----:B------:R-:W-:Y:S01]  /*06b0*/  BAR.SYNC.DEFER_BLOCKING 0x0 ;  /* 0x0000000000007b1d */ /* 0x000fe20000010000 */
[----:B------:R-:W-:-:S05]  /*06c0*/  ISETP.GT.U32.AND P1, PT, R5, 0x1f, PT ;  /* 0x0000001f0500780c */ /* 0x000fca0003f24070 */
[----:B------:R0:W1:Y:S08]  /*06d0*/  @!P2 LDS R4, [R9] ;  /* 0x000000000904a984 */ /* 0x0000700000000800 */
[----:B0-----:R-:W-:Y:S05]  /*06e0*/  @P1 BRA `(.L_x_74) ;  /* 0x0000000000301947 */ /* 0x001fea0003800000 */
[----:B------:R-:W-:-:S03]  /*06f0*/  UMOV UR5, 0xffffffff ;  /* 0xffffffff00057882 */ /* 0x000fc60000000000 */
[----:B------:R-:W-:Y:S05]  /*0700*/  BRA.DIV UR5, `(.L_x_75) ;  /* 0x0000000605287947 */ /* 0x000fea000b800000 */
[----:B-1----:R-:W0:Y:S02]  /*0710*/  SHFL.DOWN PT, R7, R4, 0x10, 0x1f ;  /* 0x0a001f0004077f89 */ /* 0x002e2400000e0000 */
[----:B0-----:R-:W-:-:S05]  /*0720*/  FADD R7, R4, R7 ;  /* 0x0000000704077221 */ /* 0x001fca0000000000 */
[----:B------:R-:W0:Y:S02]  /*0730*/  SHFL.DOWN PT, R6, R7, 0x8, 0x1f ;  /* 0x09001f0007067f89 */ /* 0x000e2400000e0000 */
[----:B0-----:R-:W-:-:S05]  /*0740*/  FADD R6, R7, R6 ;  /* 0x0000000607067221 */ /* 0x001fca0000000000 */
[----:B------:R-:W0:Y:S02]  /*0750*/  SHFL.DOWN PT, R9, R6, 0x4, 0x1f ;  /* 0x08801f0006097f89 */ /* 0x000e2400000e0000 */
[----:B0-----:R-:W-:-:S05]  /*0760*/  FADD R9, R6, R9 ;  /* 0x0000000906097221 */ /* 0x001fca0000000000 */
[----:B------:R-:W0:Y:S02]  /*0770*/  SHFL.DOWN PT, R8, R9, 0x2, 0x1f ;  /* 0x08401f0009087f89 */ /* 0x000e2400000e0000 */
[----:B0-----:R-:W-:-:S05]  /*0780*/  FADD R8, R9, R8 ;  /* 0x0000000809087221 */ /* 0x001fca0000000000 */
[----:B------:R0:W1:Y:S02]  /*0790*/  SHFL.DOWN PT, R11, R8, 0x1, 0x1f ;  /* 0x08201f00080b7f89 */ /* 0x00006400000e0000 */
.L_x_89:
[----:B-1----:R-:W-:-:S07]  /*07a0*/  FADD R4, R8, R11 ;  /* 0x0000000b08047221 */ /* 0x002fce0000000000 */
.L_x_74:
[----:B------:R-:W-:Y:S05]  /*07b0*/  BSYNC B0 ;  /* 0x0000000000007941 */ /* 0x000fea0003800000 */
.L_x_73:
[----:B-1----:R1:W-:Y:S01]  /*07c0*/  @P0 STS [UR4], R4 ;  /* 0x00000004ff000988 */ /* 0x0023e20008000804 */
[----:B------:R-:W-:Y:S05]  /*07d0*/  WARPSYNC.ALL ;  /* 0x0000000000007948 */ /* 0x000fea0003800000 */
[----:B------:R-:W-:Y:S01]  /*07e0*/  BAR.SYNC.DEFER_BLOCKING 0x0 ;  /* 0x0000000000007b1d */ /* 0x000fe20000010000 */
[----:B------:R-:W-:-:S13]  /*07f0*/  ISETP.GE.AND P0, PT, R5, R0, PT ;  /* 0x000000000500720c */ /* 0x000fda0003f06270 */
[----:B-1----:R-:W-:Y:S05]  /*0800*/  @P0 EXIT ;  /* 0x000000000000094d */ /* 0x002fea0003800000 */
[----:B------:R-:W1:Y:S01]  /*0810*/  LDS R0, [UR4] ;  /* 0x00000004ff007984 */ /* 0x000e620008000800 */
[----:B------:R-:W2:Y:S01]  /*0820*/  LDCU UR4, c[0x0][0x388] ;  /* 0x00007100ff0477ac */ /* 0x000ea20008000800 */
[----:B-1----:R-:W-:-:S05]  /*0830*/  VIADD R4, R0, 0x1800000 ;  /* 0x0180000000047836 */ /* 0x002fca0000000000 */
[----:B------:R-:W-:-:S04]  /*0840*/  LOP3.LUT R4, R4, 0x7f800000, RZ, 0xc0, !PT ;  /* 0x7f80000004047812 */ /* 0x000fc800078ec0ff */
[----:B------:R-:W-:-:S13]  /*0850*/  ISETP.GT.U32.AND P0, PT, R4, 0x1ffffff, PT ;  /* 0x01ffffff0400780c */ /* 0x000fda0003f04070 */
[----:B--2---:R-:W-:Y:S05]  /*0860*/  @P0 BRA `(.L_x_76) ;  /* 0x0000000000100947 */ /* 0x004fea0003800000 */
[----:B------:R-:W-:-:S07]  /*0870*/  MOV R4, 0x890 ;  /* 0x0000089000047802 */ /* 0x000fce0000000f00 */
[----:B0-----:R-:W-:Y:S05]  /*0880*/  CALL.REL.NOINC `($__internal_1_$__cuda_sm20_rcp_rn_f32_slowpath) ;  /* 0x00000004005c7944 */ /* 0x001fea0003c00000 */
[----:B------:R-:W-:Y:S01]  /*0890*/  MOV R4, R0 ;  /* 0x0000000000047202 */ /* 0x000fe20000000f00 */
[----:B------:R-:W-:Y:S06]  /*08a0*/  BRA `(.L_x_77) ;  /* 0x0000000000107947 */ /* 0x000fec0003800000 */
.L_x_76:
[----:B------:R-:W1:Y:S02]  /*08b0*/  MUFU.RCP R7, R0 ;  /* 0x0000000000077308 */ /* 0x000e640000001000 */
[----:B-1----:R-:W-:-:S04]  /*08c0*/  FFMA R4, R0, R7, -1 ;  /* 0xbf80000000047423 */ /* 0x002fc80000000007 */
[----:B------:R-:W-:-:S04]  /*08d0*/  FADD.FTZ R4, -R4, -RZ ;  /* 0x800000ff04047221 */ /* 0x000fc80000010100 */
[----:B------:R-:W-:-:S07]  /*08e0*/  FFMA R4, R7, R4, R7 ;  /* 0x0000000407047223 */ /* 0x000fce0000000007 */
.L_x_77:
[----:B-1----:R-:W-:-:S05]  /*08f0*/  IMAD.WIDE R6, R5, 0x4, R2 ;  /* 0x0000000405067825 */ /* 0x002fca00078e0202 */
[----:B------:R-:W2:Y:S01]  /*0900*/  LDG.E R9, desc[UR8][R6.64] ;  /* 0x0000000806097981 */ /* 0x000ea2000c1e1900 */
[----:B------:R-:W-:-:S05]  /*0910*/  VIADD R5, R5, UR7 ;  /* 0x0000000705057c36 */ /* 0x000fca0008000000 */
[----:B------:R-:W-:Y:S01]  /*0920*/  ISETP.GE.AND P0, PT, R5, UR4, PT ;  /* 0x0000000405007c0c */ /* 0x000fe2000bf06270 */
[----:B--2---:R-:W-:-:S05]  /*0930*/  FMUL R9, R4, R9 ;  /* 0x0000000904097220 */ /* 0x004fca0000400000 */
[----:B------:R1:W-:Y:S07]  /*0940*/  STG.E desc[UR8][R6.64], R9 ;  /* 0x0000000906007986 */ /* 0x0003ee000c101908 */
[----:B------:R-:W-:Y:S05]  /*0950*/  @!P0 BRA `(.L_x_77) ;  /* 0xfffffffc00e48947 */ /* 0x000fea000383ffff */
[----:B------:R-:W-:Y:S05]  /*0960*/  EXIT ;  /* 0x000000000000794d */ /* 0x000fea0003800000 */
.L_x_69:
[----:B------:R-:W-:Y:S02]  /*0970*/  HFMA2 R16, -RZ, RZ, 0, 9.5367431640625e-07 ;  /* 0x00000010ff107431 */ /* 0x000fe400000001ff */
[----:B-1----:R-:W-:Y:S02]  /*0980*/  IMAD.MOV.U32 R15, RZ, RZ, R6 ;  /* 0x000000ffff0f7224 */ /* 0x002fe400078e0006 */
[----:B------:R-:W-:Y:S02]  /*0990*/  IMAD.MOV.U32 R17, RZ, RZ, 0x1f ;  /* 0x0000001fff117424 */ /* 0x000fe400078e00ff */
[----:B------:R-:W-:-:S07]  /*09a0*/  IMAD.MOV.U32 R14, RZ, RZ, -0x1 ;  /* 0xffffffffff0e7424 */ /* 0x000fce00078e00ff */
[----:B------:R-:W-:Y:S05]  /*09b0*/  WARPSYNC.COLLECTIVE R14, `(.L_x_78) ;  /* 0x000000000e087348 */ /* 0x000fea0003c00000 */
[----:B------:R0:W1:Y:S02]  /*09c0*/  SHFL.DOWN P1, R13, R15, R16, R17 ;  /* 0x080000100f0d7389 */ /* 0x0000640000020011 */
[----:B01----:R-:W-:Y:S05]  /*09d0*/  ENDCOLLECTIVE ;  /* 0x000000000000791b */ /* 0x003fea0003800000 */
.L_x_78:
[----:B------:R-:W-:Y:S01]  /*09e0*/  IMAD.MOV.U32 R16, RZ, RZ, 0x8 ;  /* 0x00000008ff107424 */ /* 0x000fe200078e00ff */
[----:B------:R-:W-:-:S04]  /*09f0*/  MOV R7, R13 ;  /* 0x0000000d00077202 */ /* 0x000fc80000000f00 */
[----:B------:R-:W-:-:S05]  /*0a00*/  FMNMX R7, R7, R6, !PT ;  /* 0x0000000607077209 */ /* 0x000fca0007800000 */
[----:B------:R-:W-:-:S07]  /*0a10*/  IMAD.MOV.U32 R15, RZ, RZ, R7 ;  /* 0x000000ffff0f7224 */ /* 0x000fce00078e0007 */
[----:B------:R-:W-:Y:S05]  /*0a20*/  WARPSYNC.COLLECTIVE R14, `(.L_x_79) ;  /* 0x000000000e087348 */ /* 0x000fea0003c00000 */
[----:B------:R0:W1:Y:S02]  /*0a30*/  SHFL.DOWN P1, R13, R15, R16, R17 ;  /* 0x080000100f0d7389 */ /* 0x0000640000020011 */
[----:B01----:R-:W-:Y:S05]  /*0a40*/  ENDCOLLECTIVE ;  /* 0x000000000000791b */ /* 0x003fea0003800000 */
.L_x_79:
[----:B------:R-:W-:Y:S01]  /*0a50*/  IMAD.MOV.U32 R16, RZ, RZ, 0x4 ;  /* 0x00000004ff107424 */ /* 0x000fe200078e00ff */
[----:B------:R-:W-:-:S04]  /*0a60*/  MOV R10, R13 ;  /* 0x0000000d000a7202 */ /* 0x000fc80000000f00 */
[----:B------:R-:W-:-:S05]  /*0a70*/  FMNMX R10, R7, R10, !PT ;  /* 0x0000000a070a7209 */ /* 0x000fca0007800000 */
[----:B------:R-:W-:-:S07]  /*0a80*/  IMAD.MOV.U32 R15, RZ, RZ, R10 ;  /* 0x000000ffff0f7224 */ /* 0x000fce00078e000a */
[----:B------:R-:W-:Y:S05]  /*0a90*/  WARPSYNC.COLLECTIVE R14, `(.L_x_80) ;  /* 0x000000000e087348 */ /* 0x000fea0003c00000 */
[----:B------:R0:W1:Y:S02]  /*0aa0*/  SHFL.DOWN P1, R13, R15, R16, R17 ;  /* 0x080000100f0d7389 */ /* 0x0000640000020011 */
[----:B01----:R-:W-:Y:S05]  /*0ab0*/  ENDCOLLECTIVE ;  /* 0x000000000000791b */ /* 0x003fea0003800000 */
.L_x_80:
[----:B------:R-:W-:Y:S01]  /*0ac0*/  IMAD.MOV.U32 R16, RZ, RZ, 0x2 ;  /* 0x00000002ff107424 */ /* 0x000fe200078e00ff */
[----:B------:R-:W-:-:S04]  /*0ad0*/  MOV R11, R13 ;  /* 0x0000000d000b7202 */ /* 0x000fc80000000f00 */
[----:B------:R-:W-:-:S05]  /*0ae0*/  FMNMX R11, R10, R11, !PT ;  /* 0x0000000b0a0b7209 */ /* 0x000fca0007800000 */
[----:B------:R-:W-:-:S07]  /*0af0*/  IMAD.MOV.U32 R15, RZ, RZ, R11 ;  /* 0x000000ffff0f7224 */ /* 0x000fce00078e000b */
[----:B------:R-:W-:Y:S05]  /*0b00*/  WARPSYNC.COLLECTIVE R14, `(.L_x_81) ;  /* 0x000000000e087348 */ /* 0x000fea0003c00000 */
[----:B------:R0:W1:Y:S02]  /*0b10*/  SHFL.DOWN P1, R13, R15, R16, R17 ;  /* 0x080000100f0d7389 */ /* 0x0000640000020011 */
[----:B01----:R-:W-:Y:S05]  /*0b20*/  ENDCOLLECTIVE ;  /* 0x000000000000791b */ /* 0x003fea0003800000 */
.L_x_81:
[----:B------:R-:W-:Y:S01]  /*0b30*/  IMAD.MOV.U32 R16, RZ, RZ, 0x1 ;  /* 0x00000001ff107424 */ /* 0x000fe200078e00ff */
[----:B------:R-:W-:-:S04]  /*0b40*/  MOV R12, R13 ;  /* 0x0000000d000c7202 */ /* 0x000fc80000000f00 */
[----:B------:R-:W-:-:S05]  /*0b50*/  FMNMX R12, R11, R12, !PT ;  /* 0x0000000c0b0c7209 */ /* 0x000fca0007800000 */
[----:B------:R-:W-:-:S07]  /*0b60*/  IMAD.MOV.U32 R15, RZ, RZ, R12 ;  /* 0x000000ffff0f7224 */ /* 0x000fce00078e000c */
[----:B------:R-:W-:Y:S05]  /*0b70*/  WARPSYNC.COLLECTIVE R14, `(.L_x_82) ;  /* 0x000000000e087348 */ /* 0x000fea0003c00000 */
[----:B------:R0:W1:Y:S02]  /*0b80*/  SHFL.DOWN P1, R13, R15, R16, R17 ;  /* 0x080000100f0d7389 */ /* 0x0000640000020011 */
[----:B01----:R-:W-:Y:S05]  /*0b90*/  ENDCOLLECTIVE ;  /* 0x000000000000791b */ /* 0x003fea0003800000 */
.L_x_82:
[----:B------:R-:W-:Y:S05]  /*0ba0*/  BRA `(.L_x_83) ;  /* 0xfffffff800047947 */ /* 0x000fea000383ffff */
.L_x_75:
[----:B-1----:R-:W-:Y:S01]  /*0bb0*/  MOV R15, R4 ;  /* 0x00000004000f7202 */ /* 0x002fe20000000f00 */
[----:B------:R-:W-:Y:S01]  /*0bc0*/  IMAD.MOV.U32 R16, RZ, RZ, 0x10 ;  /* 0x00000010ff107424 */ /* 0x000fe200078e00ff */
[----:B------:R-:W-:Y:S01]  /*0bd0*/  MOV R14, 0xffffffff ;  /* 0xffffffff000e7802 */ /* 0x000fe20000000f00 */
[----:B------:R-:W-:-:S07]  /*0be0*/  IMAD.MOV.U32 R17, RZ, RZ, 0x1f ;  /* 0x0000001fff117424 */ /* 0x000fce00078e00ff */
[----:B------:R-:W-:Y:S05]  /*0bf0*/  WARPSYNC.COLLECTIVE R14, `(.L_x_84) ;  /* 0x000000000e087348 */ /* 0x000fea0003c00000 */
[----:B------:R0:W1:Y:S02]  /*0c00*/  SHFL.DOWN P1, R13, R15, R16, R17 ;  /* 0x080000100f0d7389 */ /* 0x0000640000020011 */
[----:B01----:R-:W-:Y:S05]  /*0c10*/  ENDCOLLECTIVE ;  /* 0x000000000000791b */ /* 0x003fea0003800000 */
.L_x_84:
[----:B------:R-:W-:Y:S02]  /*0c20*/  HFMA2 R16, -RZ, RZ, 0, 4.76837158203125e-07 ;  /* 0x00000008ff107431 */ /* 0x000fe400000001ff */
[----:B------:R-:W-:-:S04]  /*0c30*/  IMAD.MOV.U32 R7, RZ, RZ, R13 ;  /* 0x000000ffff077224 */ /* 0x000fc800078e000d */
[----:B------:R-:W-:-:S04]  /*0c40*/  FADD R7, R4, R7 ;  /* 0x0000000704077221 */ /* 0x000fc80000000000 */
[----:B------:R-:W-:-:S07]  /*0c50*/  IMAD.MOV.U32 R15, RZ, RZ, R7 ;  /* 0x000000ffff0f7224 */ /* 0x000fce00078e0007 */
[----:B------:R-:W-:Y:S05]  /*0c60*/  WARPSYNC.COLLECTIVE R14, `(.L_x_85) ;  /* 0x000000000e087348 */ /* 0x000fea0003c00000 */
[----:B------:R0:W1:Y:S02]  /*0c70*/  SHFL.DOWN P1, R13, R15, R16, R17 ;  /* 0x080000100f0d7389 */ /* 0x0000640000020011 */
[----:B01----:R-:W-:Y:S05]  /*0c80*/  ENDCOLLECTIVE ;  /* 0x000000000000791b */ /* 0x003fea0003800000 */
.L_x_85:
[----:B------:R-:W-:Y:S01]  /*0c90*/  MOV R16, 0x4 ;  /* 0x0000000400107802 */ /* 0x000fe20000000f00 */
[----:B------:R-:W-:-:S04]  /*0ca0*/  IMAD.MOV.U32 R6, RZ, RZ, R13 ;  /* 0x000000ffff067224 */ /* 0x000fc800078e000d */
[----:B------:R-:W-:-:S04]  /*0cb0*/  FADD R6, R7, R6 ;  /* 0x0000000607067221 */ /* 0x000fc80000000000 */
[----:B------:R-:W-:-:S07]  /*0cc0*/  IMAD.MOV.U32 R15, RZ, RZ, R6 ;  /* 0x000000ffff0f7224 */ /* 0x000fce00078e0006 */
[----:B------:R-:W-:Y:S05]  /*0cd0*/  WARPSYNC.COLLECTIVE R14, `(.L_x_86) ;  /* 0x000000000e087348 */ /* 0x000fea0003c00000 */
[----:B------:R0:W1:Y:S02]  /*0ce0*/  SHFL.DOWN P1, R13, R15, R16, R17 ;  /* 0x080000100f0d7389 */ /* 0x0000640000020011 */
[----:B01----:R-:W-:Y:S05]  /*0cf0*/  ENDCOLLECTIVE ;  /* 0x000000000000791b */ /* 0x003fea0003800000 */
.L_x_86:
[----:B------:R-:W-:Y:S02]  /*0d00*/  HFMA2 R16, -RZ, RZ, 0, 1.1920928955078125e-07 ;  /* 0x00000002ff107431 */ /* 0x000fe400000001ff */
[----:B------:R-:W-:-:S04]  /*0d10*/  IMAD.MOV.U32 R9, RZ, RZ, R13 ;  /* 0x000000ffff097224 */ /* 0x000fc800078e000d */
[----:B------:R-:W-:-:S04]  /*0d20*/  FADD R9, R6, R9 ;  /* 0x0000000906097221 */ /* 0x000fc80000000000 */
[----:B------:R-:W-:-:S07]  /*0d30*/  IMAD.MOV.U32 R15, RZ, RZ, R9 ;  /* 0x000000ffff0f7224 */ /* 0x000fce00078e0009 */
[----:B------:R-:W-:Y:S05]  /*0d40*/  WARPSYNC.COLLECTIVE R14, `(.L_x_87) ;  /* 0x000000000e087348 */ /* 0x000fea0003c00000 */
[----:B------:R0:W1:Y:S02]  /*0d50*/  SHFL.DOWN P1, R13, R15, R16, R17 ;  /* 0x080000100f0d7389 */ /* 0x0000640000020011 */
[----:B01----:R-:W-:Y:S05]  /*0d60*/  ENDCOLLECTIVE ;  /* 0x000000000000791b */ /* 0x003fea0003800000 */
.L_x_87:
[----:B------:R-:W-:Y:S02]  /*0d70*/  IMAD.MOV.U32 R16, RZ, RZ, 0x1 ;  /* 0x00000001ff107424 */ /* 0x000fe400078e00ff */
[----:B------:R-:W-:-:S04]  /*0d80*/  IMAD.MOV.U32 R8, RZ, RZ, R13 ;  /* 0x000000ffff087224 */ /* 0x000fc800078e000d */
[----:B------:R-:W-:-:S05]  /*0d90*/  FADD R8, R9, R8 ;  /* 0x0000000809087221 */ /* 0x000fca0000000000 */
[----:B------:R-:W-:-:S07]  /*0da0*/  MOV R15, R8 ;  /* 0x00000008000f7202 */ /* 0x000fce0000000f00 */
[----:B------:R-:W-:Y:S05]  /*0db0*/  WARPSYNC.COLLECTIVE R14, `(.L_x_88) ;  /* 0x000000000e087348 */ /* 0x000fea0003c00000 */
[----:B------:R0:W1:Y:S02]  /*0dc0*/  SHFL.DOWN P1, R13, R15, R16, R17 ;  /* 0x080000100f0d7389 */ /* 0x0000640000020011 */
[----:B01----:R-:W-:Y:S05]  /*0dd0*/  ENDCOLLECTIVE ;  /* 0x000000000000791b */ /* 0x003fea0003800000 */
.L_x_88:
[----:B------:R-:W-:Y:S01]  /*0de0*/  MOV R11, R13 ;  /* 0x0000000d000b7202 */ /* 0x000fe20000000f00 */
[----:B------:R-:W-:Y:S06]  /*0df0*/  BRA `(.L_x_89) ;  /* 0xfffffff800687947 */ /* 0x000fec000383ffff */
        .weak           $__internal_1_$__cuda_sm20_rcp_rn_f32_slowpath
        .type           $__internal_1_$__cuda_sm20_rcp_rn_f32_slowpath,@function
        .size           $__internal_1_$__cuda_sm20_rcp_rn_f32_slowpath,(.L_x_96 - $__internal_1_$__cuda_sm20_rcp_rn_f32_slowpath)
$__internal_1_$__cuda_sm20_rcp_rn_f32_slowpath:
[----:B------:R-:W-:-:S05]  /*0e00*/  IMAD.SHL.U32 R6, R0, 0x2, RZ ;  /* 0x0000000200067824 */ /* 0x000fca00078e00ff */
[----:B------:R-:W-:-:S04]  /*0e10*/  SHF.R.U32.HI R6, RZ, 0x18, R6 ;  /* 0x00000018ff067819 */ /* 0x000fc80000011606 */
[----:B------:R-:W-:-:S13]  /*0e20*/  ISETP.NE.U32.AND P0, PT, R6, RZ, PT ;  /* 0x000000ff0600720c */ /* 0x000fda0003f05070 */
[----:B------:R-:W-:Y:S05]  /*0e30*/  @P0 BRA `(.L_x_90) ;  /* 0x00000000002c0947 */ /* 0x000fea0003800000 */
[----:B------:R-:W-:-:S04]  /*0e40*/  SHF.L.U32 R6, R0, 0x1, RZ ;  /* 0x0000000100067819 */ /* 0x000fc800000006ff */
[----:B------:R-:W-:-:S13]  /*0e50*/  ISETP.NE.AND P0, PT, R6, RZ, PT ;  /* 0x000000ff0600720c */ /* 0x000fda0003f05270 */
[----:B------:R2:W3:Y:S01]  /*0e60*/  @!P0 MUFU.RCP R6, R0 ;  /* 0x0000000000068308 */ /* 0x0004e20000001000 */
[----:B------:R-:W-:Y:S05]  /*0e70*/  @!P0 BRA `(.L_x_91) ;  /* 0x0000000000a48947 */ /* 0x000fea0003800000 */
[----:B------:R-:W-:-:S04]  /*0e80*/  FFMA R7, R0, 1.84467440737095516160e+19, RZ ;  /* 0x5f80000000077823 */ /* 0x000fc800000000ff */
[----:B--2---:R-:W3:Y:S02]  /*0e90*/  MUFU.RCP R0, R7 ;  /* 0x0000000700007308 */ /* 0x004ee40000001000 */
[----:B---3--:R-:W-:-:S04]  /*0ea0*/  FFMA R6, R7, R0, -1 ;  /* 0xbf80000007067423 */ /* 0x008fc80000000000 */
[----:B------:R-:W-:-:S04]  /*0eb0*/  FADD.FTZ R9, -R6, -RZ ;  /* 0x800000ff06097221 */ /* 0x000fc80000010100 */
[----:B------:R-:W-:-:S04]  /*0ec0*/  FFMA R0, R0, R9, R0 ;  /* 0x0000000900007223 */ /* 0x000fc80000000000 */
[----:B------:R-:W-:Y:S01]  /*0ed0*/  FFMA R6, R0, 1.84467440737095516160e+19, RZ ;  /* 0x5f80000000067823 */ /* 0x000fe200000000ff */
[----:B------:R-:W-:Y:S06]  /*0ee0*/  BRA `(.L_x_91) ;  /* 0x0000000000887947 */ /* 0x000fec0003800000 */
.L_x_90:
[----:B------:R-:W-:-:S05]  /*0ef0*/  VIADD R7, R6, 0xffffff03 ;  /* 0xffffff0306077836 */ /* 0x000fca0000000000 */
[----:B------:R-:W-:-:S13]  /*0f00*/  ISETP.GT.U32.AND P0, PT, R7, 0x1, PT ;  /* 0x000000010700780c */ /* 0x000fda0003f04070 */
[----:B------:R-:W-:Y:S05]  /*0f10*/  @P0 BRA `(.L_x_92) ;  /* 0x0000000000780947 */ /* 0x000fea0003800000 */
[----:B------:R-:W-:Y:S01]  /*0f20*/  LOP3.LUT R8, R0, 0x7fffff, RZ, 0xc0, !PT ;  /* 0x007fffff00087812 */ /* 0x000fe200078ec0ff */
[----:B------:R-:W-:-:S03]  /*0f30*/  HFMA2 R12, -RZ, RZ, 0, 1.78813934326171875e-07 ;  /* 0x00000003ff0c7431 */ /* 0x000fc600000001ff */
[----:B------:R-:W-:-:S04]  /*0f40*/  LOP3.LUT R8, R8, 0x3f800000, RZ, 0xfc, !PT ;  /* 0x3f80000008087812 */ /* 0x000fc800078efcff */
[----:B------:R-:W0:Y:S01]  /*0f50*/  MUFU.RCP R9, R8 ;  /* 0x0000000800097308 */ /* 0x000e220000001000 */
[----:B------:R-:W-:Y:S01]  /*0f60*/  SHF.L.U32 R13, R12, R7, RZ ;  /* 0x000000070c0d7219 */ /* 0x000fe200000006ff */
[----:B0-----:R-:W-:-:S04]  /*0f70*/  FFMA R10, R8, R9, -1 ;  /* 0xbf800000080a7423 */ /* 0x001fc80000000009 */
[----:B------:R-:W-:-:S04]  /*0f80*/  FADD.FTZ R10, -R10, -RZ ;  /* 0x800000ff0a0a7221 */ /* 0x000fc80000010100 */
[CCC-:B------:R-:W-:Y:S01]  /*0f90*/  FFMA.RM R11, R9.reuse, R10.reuse, R9.reuse ;  /* 0x0000000a090b7223 */ /* 0x1c0fe20000004009 */
[----:B------:R-:W-:-:S04]  /*0fa0*/  FFMA.RP R10, R9, R10, R9 ;  /* 0x0000000a090a7223 */ /* 0x000fc80000008009 */
[C---:B------:R-:W-:Y:S02]  /*0fb0*/  LOP3.LUT R9, R11.reuse, 0x7fffff, RZ, 0xc0, !PT ;  /* 0x007fffff0b097812 */ /* 0x040fe400078ec0ff */
[----:B------:R-:W-:Y:S02]  /*0fc0*/  FSETP.NEU.FTZ.AND P0, PT, R11, R10, PT ;  /* 0x0000000a0b00720b */ /* 0x000fe40003f1d000 */
[----:B------:R-:W-:Y:S02]  /*0fd0*/  LOP3.LUT R10, R9, 0x800000, RZ, 0xfc, !PT ;  /* 0x00800000090a7812 */ /* 0x000fe400078efcff */
[----:B------:R-:W-:Y:S02]  /*0fe0*/  SEL R9, RZ, 0xffffffff, !P0 ;  /* 0xffffffffff097807 */ /* 0x000fe40004000000 */
[----:B------:R-:W-:-:S03]  /*0ff0*/  LOP3.LUT R8, R13, R10, RZ, 0xc0, !PT ;  /* 0x0000000a0d087212 */ /* 0x000fc600078ec0ff */
[----:B------:R-:W-:Y:S01]  /*1000*/  IMAD.MOV R9, RZ, RZ, -R9 ;  /* 0x000000ffff097224 */ /* 0x000fe200078e0a09 */
[----:B------:R-:W-:-:S04]  /*1010*/  SHF.R.U32.HI R8, RZ, R7, R8 ;  /* 0x00000007ff087219 */ /* 0x000fc80000011608 */
[----:B------:R-:W-:Y:S02]  /*1020*/  LOP3.LUT P1, RZ, R9, R7, R10, 0xf8, !PT ;  /* 0x0000000709ff7212 */ /* 0x000fe4000782f80a */
[C---:B------:R-:W-:Y:S02]  /*1030*/  LOP3.LUT P0, RZ, R8.reuse, 0x1, RZ, 0xc0, !PT ;  /* 0x0000000108ff7812 */ /* 0x040fe4000780c0ff */
[----:B------:R-:W-:-:S04]  /*1040*/  LOP3.LUT P2, RZ, R8, 0x2, RZ, 0xc0, !PT ;  /* 0x0000000208ff7812 */ /* 0x000fc8000784c0ff */
[----:B------:R-:W-:Y:S02]  /*1050*/  PLOP3.LUT P0, PT, P0, P1, P2, 0xe0, 0x0 ;  /* 0x000000000000781c */ /* 0x000fe40000703c20 */
[----:B------:R-:W-:Y:S02]  /*1060*/  LOP3.LUT P1, RZ, R0, 0x7fffff, RZ, 0xc0, !PT ;  /* 0x007fffff00ff7812 */ /* 0x000fe4000782c0ff */
[----:B------:R-:W-:-:S04]  /*1070*/  SEL R7, RZ, 0x1, !P0 ;  /* 0x00000001ff077807 */ /* 0x000fc80004000000 */
[----:B------:R-:W-:-:S04]  /*1080*/  IADD3 R7, PT, PT, -R7, RZ, RZ ;  /* 0x000000ff07077210 */ /* 0x000fc80007ffe1ff */
[----:B------:R-:W-:Y:S01]  /*1090*/  ISETP.GE.AND P0, PT, R7, RZ, PT ;  /* 0x000000ff0700720c */ /* 0x000fe20003f06270 */
[----:B------:R-:W-:-:S05]  /*10a0*/  VIADD R7, R6, 0xffffff04 ;  /* 0xffffff0406077836 */ /* 0x000fca0000000000 */
[----:B------:R-:W-:-:S07]  /*10b0*/  SHF.R.U32.HI R7, RZ, R7, R10 ;  /* 0x00000007ff077219 */ /* 0x000fce000001160a */
[----:B------:R-:W-:-:S05]  /*10c0*/  @!P0 IADD3 R7, PT, PT, R7, 0x1, RZ ;  /* 0x0000000107078810 */ /* 0x000fca0007ffe0ff */
[----:B------:R-:W-:-:S05]  /*10d0*/  @!P1 IMAD.SHL.U32 R7, R7, 0x2, RZ ;  /* 0x0000000207079824 */ /* 0x000fca00078e00ff */
[----:B------:R-:W-:Y:S01]  /*10e0*/  LOP3.LUT R6, R7, 0x80000000, R0, 0xf8, !PT ;  /* 0x8000000007067812 */ /* 0x000fe200078ef800 */
[----:B------:R-:W-:Y:S06]  /*10f0*/  BRA `(.L_x_91) ;  /* 0x0000000000047947 */ /* 0x000fec0003800000 */
.L_x_92:
[----:B------:R0:W1:Y:S02]  /*1100*/  MUFU.RCP R6, R0 ;  /* 0x0000000000067308 */ /* 0x0000640000001000 */
.L_x_91:
[----:B0123--:R-:W-:Y:S01]  /*1110*/  MOV R0, R6 ;  /* 0x0000000600007202 */ /* 0x00ffe20000000f00 */
[----:B------:R-:W-:Y:S01]  /*1120*/  IMAD.MOV.U32 R6, RZ, RZ, R4 ;  /* 0x000000ffff067224 */ /* 0x000fe200078e0004 */
[----:B------:R-:W-:-:S04]  /*1130*/  MOV R7, 0x0 ;  /* 0x0000000000077802 */ /* 0x000fc80000000f00 */
[----:B------:R-:W-:Y:S05]  /*1140*/  RET.REL.NODEC R6 `(_Z14softmax_kernelPfi) ;  /* 0xffffffec06ac7950 */ /* 0x000fea0003c3ffff */
.L_x_93:
        /* <DEDUP_REMOVED lines=11> */
.L_x_96:


//--------------------- .text._Z24apply_temperature_kernelPfif --------------------------
	.section	.text._Z24apply_temperature_kernelPfif,"ax",@progbits
	.align	128
        .global         _Z24apply_temperature_kernelPfif
        .type           _Z24apply_temperature_kernelPfif,@function
        .size           _Z24apply_temperature_kernelPfif,(.L_x_104 - _Z24apply_temperature_kernelPfif)
        .other          _Z24apply_temperature_kernelPfif,@"STO_CUDA_ENTRY STV_DEFAULT"
_Z24apply_temperature_kernelPfif:
.text._Z24apply_temperature_kernelPfif:
[----:B------:R-:W-:Y:S01]  /*0000*/  LDC R1, c[0x0][0x37c] ;  /* 0x0000df00ff017b82 */ /* 0x000fe20000000800 */
[----:B------:R-:W0:Y:S07]  /*0010*/  S2R R3, SR_TID.X ;  /* 0x0000000000037919 */ /* 0x000e2e0000002100 */
[----:B------:R-:W0:Y:S01]  /*0020*/  S2UR UR4, SR_CTAID.Y ;  /* 0x00000000000479c3 */ /* 0x000e220000002600 */
[----:B------:R-:W1:Y:S07]  /*0030*/  LDCU UR6, c[0x0][0x388] ;  /* 0x00007100ff0677ac */ /* 0x000e6e0008000800 */
[----:B------:R-:W0:Y:S02]  /*0040*/  LDC R0, c[0x0][0x360] ;  /* 0x0000d800ff007b82 */ /* 0x000e240000000800 */
[----:B0-----:R-:W-:-:S05]  /*0050*/  IMAD R0, R0, UR4, R3 ;  /* 0x0000000400007c24 */ /* 0x001fca000f8e0203 */
[----:B-1----:R-:W-:-:S13]  /*0060*/  ISETP.GE.AND P0, PT, R0, UR6, PT ;  /* 0x0000000600007c0c */ /* 0x002fda000bf06270 */
[----:B------:R-:W-:Y:S05]  /*0070*/  @P0 EXIT ;  /* 0x000000000000094d */ /* 0x000fea0003800000 */
[----:B------:R-:W0:Y:S01]  /*0080*/  S2R R5, SR_CTAID.X ;  /* 0x0000000000057919 */ /* 0x000e220000002500 */
[----:B------:R-:W1:Y:S01]  /*0090*/  LDC.64 R2, c[0x0][0x380] ;  /* 0x0000e000ff027b82 */ /* 0x000e620000000a00 */
[----:B------:R-:W2:Y:S01]  /*00a0*/  LDCU.64 UR4, c[0x0][0x358] ;  /* 0x00006b00ff0477ac */ /* 0x000ea20008000a00 */
[----:B------:R-:W3:Y:S01]  /*00b0*/  LDCU UR7, c[0x0][0x38c] ;  /* 0x00007180ff0777ac */ /* 0x000ee20008000800 */
[----:B0-----:R-:W-:-:S04]  /*00c0*/  IMAD R5, R5, UR6, R0 ;  /* 0x0000000605057c24 */ /* 0x001fc8000f8e0200 */
[----:B-1----:R-:W-:-:S05]  /*00d0*/  IMAD.WIDE.U32 R2, R5, 0x4, R2 ;  /* 0x0000000405027825 */ /* 0x002fca00078e0002 */
[----:B--2---:R-:W3:Y:S02]  /*00e0*/  LDG.E R0, desc[UR4][R2.64] ;  /* 0x0000000402007981 */ /* 0x004ee4000c1e1900 */
[----:B---3--:R-:W-:-:S05]  /*00f0*/  FMUL R5, R0, UR7 ;  /* 0x0000000700057c20 */ /* 0x008fca0008400000 */
[----:B------:R-:W-:Y:S01]  /*0100*/  STG.E desc[UR4][R2.64], R5 ;  /* 0x0000000502007986 */ /* 0x000fe2000c101904 */
[----:B------:R-:W-:Y:S05]  /*0110*/  EXIT ;  /* 0x000000000000794d */ /* 0x000fea0003800000 */
.L_x_94:
        /* <DEDUP_REMOVED lines=14> */
.L_x_104:


//--------------------- .nv.global.init           --------------------------
	.section	.nv.global.init,"aw",@progbits
	.align	4
.nv.global.init:
	.type		mrg32k3aM1SubSeq,@object
	.size		mrg32k3aM1SubSeq,(mrg32k3aM2SubSeq - mrg32k3aM1SubSeq)
mrg32k3aM1SubSeq:
        /*0000*/ 	.byte	0x0b, 0xcc, 0xee, 0x04, 0x73, 0x29, 0x8b, 0x6f, 0xf6, 0x53, 0x03, 0xf6, 0x23, 0xf6, 0xea, 0xda
        /* <DEDUP_REMOVED lines=125> */
	.type		mrg32k3aM2SubSeq,@object
	.size		mrg32k3aM2SubSeq,(mrg32k3aM1 - mrg32k3aM2SubSeq)
mrg32k3aM2SubSeq:
        /* <DEDUP_REMOVED lines=126> */
	.type		mrg32k3aM1,@object
	.size		mrg32k3aM1,(mrg32k3aM1Seq - mrg32k3aM1)
mrg32k3aM1:
        /* <DEDUP_REMOVED lines=144> */
	.type		mrg32k3aM1Seq,@object
	.size		mrg32k3aM1Seq,(mrg32k3aM2 - mrg32k3aM1Seq)
mrg32k3aM1Seq:
        /* <DEDUP_REMOVED lines=144> */
	.type		mrg32k3aM2,@object
	.size		mrg32k3aM2,(mrg32k3aM2Seq - mrg32k3aM2)
mrg32k3aM2:
        /* <DEDUP_REMOVED lines=144> */
	.type		mrg32k3aM2Seq,@object
	.size		mrg32k3aM2Seq,(precalc_xorwow_matrix - mrg32k3aM2Seq)
mrg32k3aM2Seq:
        /* <DEDUP_REMOVED lines=144> */
	.type		precalc_xorwow_matrix,@object
	.size		precalc_xorwow_matrix,(precalc_xorwow_offset_matrix - precalc_xorwow_matrix)
precalc_xorwow_matrix:
        /* <DEDUP_REMOVED lines=6400> */
	.type		precalc_xorwow_offset_matrix,@object
	.size		precalc_xorwow_offset_matrix,(.L_1 - precalc_xorwow_offset_matrix)
precalc_xorwow_offset_matrix:
        /* <DEDUP_REMOVED lines=6400> */
.L_1:


//--------------------- .nv.shared._Z31apply_repetition_penalty_kernelPfPKiiif --------------------------
	.section	.nv.shared._Z31apply_repetition_penalty_kernelPfPKiiif,"aw",@nobits
	.sectionflags	@""
	.align	16
	.zero		1024


//--------------------- .nv.shared.reserved.0     --------------------------
	.section	.nv.shared.reserved.0,"aw",@nobits
	.weak		__nv_reservedSMEM_offset_0_alias
	.size		__nv_reservedSMEM_offset_0_alias, 0, 64
	.other		__nv_reservedSMEM_offset_0_alias,@"STO_CUDA_RESERVED_SHARED STV_DEFAULT"
__nv_reservedSMEM_offset_0_alias:
	.zero		0
	.zero		64


//--------------------- .nv.shared._Z15init_rng_kernelP17curandStateXORWOWy --------------------------
	.section	.nv.shared._Z15init_rng_kernelP17curandStateXORWOWy,"aw",@nobits
	.sectionflags	@""
	.align	16
	.zero		1024


//--------------------- .nv.shared._Z20sample_greedy_kernelPiPKfi --------------------------
	.section	.nv.shared._Z20sample_greedy_kernelPiPKfi,"aw",@nobits
	.sectionflags	@""
	.align	16
	.zero		1024


//--------------------- .nv.shared._Z28sample_top_p_parallel_kernelPiPfifP17curandStateXORWOW --------------------------
	.section	.nv.shared._Z28sample_top_p_parallel_kernelPiPfifP17curandStateXORWOW,"aw",@nobits
	.sectionflags	@""
	.align	16
	.zero		1024


//--------------------- .nv.shared._Z19sample_top_p_kernelPiPKfifP17curandStateXORWOW --------------------------
	.section	.nv.shared._Z19sample_top_p_kernelPiPKfifP17curandStateXORWOW,"aw",@nobits
	.sectionflags	@""
	.align	16
	.zero		1024


//--------------------- .nv.shared._Z18apply_top_k_kernelPfiiS_ --------------------------
	.section	.nv.shared._Z18apply_top_k_kernelPfiiS_,"aw",@nobits
	.sectionflags	@""
	.align	16
	.zero		1024


//--------------------- .nv.shared._Z14softmax_kernelPfi --------------------------
	.section	.nv.shared._Z14softmax_kernelPfi,"aw",@nobits
	.sectionflags	@""
	.align	16
	.zero		1024


//--------------------- .nv.shared._Z24apply_temperature_kernelPfif --------------------------
	.section	.nv.shared._Z24apply_temperature_kernelPfif,"aw",@nobits
	.sectionflags	@""
	.align	16
	.zero		1024


//--------------------- .nv.constant0._Z31apply_repetition_penalty_kernelPfPKiiif --------------------------
	.section	.nv.constant0._Z31apply_repetition_penalty_kernelPfPKiiif,"a",@progbits
	.sectionflags	@""
	.align	4
.nv.constant0._Z31apply_repetition_penalty_kernelPfPKiiif:
	.zero		924


//--------------------- .nv.constant0._Z15init_rng_kernelP17curandStateXORWOWy --------------------------
	.section	.nv.constant0._Z15init_rng_kernelP17curandStateXORWOWy,"a",@progbits
	.sectionflags	@""
	.align	4
.nv.constant0._Z15init_rng_kernelP17curandStateXORWOWy:
	.zero		912


//--------------------- .nv.constant0._Z20sample_greedy_kernelPiPKfi --------------------------
	.section	.nv.constant0._Z20sample_greedy_kernelPiPKfi,"a",@progbits
	.sectionflags	@""
	.align	4
.nv.constant0._Z20sample_greedy_kernelPiPKfi:
	.zero		916


//--------------------- .nv.constant0._Z28sample_top_p_parallel_kernelPiPfifP17curandStateXORWOW --------------------------
	.section	.nv.constant0._Z28sample_top_p_parallel_kernelPiPfifP17curandStateXORWOW,"a",@progbits
	.sectionflags	@""
	.align	4
.nv.constant0._Z28sample_top_p_parallel_kernelPiPfifP17curandStateXORWOW:
	.zero		928


//--------------------- .nv.constant0._Z19sample_top_p_kernelPiPKfifP17curandStateXORWOW --------------------------
	.section	.nv.constant0._Z19sample_top_p_kernelPiPKfifP17curandStateXORWOW,"a",@progbits
	.sectionflags	@""
	.align	4
.nv.constant0._Z19sample_top_p_kernelPiPKfifP17curandStateXORWOW:
	.zero		928


//--------------------- .nv.constant0._Z18apply_top_k_kernelPfiiS_ --------------------------
	.section	.nv.constant0._Z18apply_top_k_kernelPfiiS_,"a",@progbits
	.sectionflags	@""
	.align	4
.nv.constant0._Z18apply_top_k_kernelPfiiS_:
	.zero		920


//--------------------- .nv.constant0._Z14softmax_kernelPfi --------------------------
	.section	.nv.constant0._Z14softmax_kernelPfi,"a",@progbits
	.sectionflags	@""
	.align	4
.nv.constant0._Z14softmax_kernelPfi:
	.zero		908


//--------------------- .nv.constant0._Z24apply_temperature_kernelPfif --------------------------
	.section	.nv.constant0._Z24apply_temperature_kernelPfif,"a",@progbits
	.sectionflags	@""
	.align	4
.nv.constant0._Z24apply_temperature_kernelPfif:
	.zero		912


//--------------------- SYMBOLS --------------------------

	.type		.nv.reservedSmem.offset0,@object
	.size		.nv.reservedSmem.offset0,0x4
	.type		.nv.reservedSmem.cap,@object
	.size		.nv.reservedSmem.cap,0x4
